//
// Generated by NVIDIA NVVM Compiler
//
// Compiler Build ID: CL-36424714
// Cuda compilation tools, release 13.0, V13.0.88
// Based on NVVM 20.0.0
//

.version 9.0
.target sm_100
.address_size 64

	// .globl	_Z7computefiifffffffffffffffffffffffffffffffffff
.extern .func  (.param .b32 func_retval0) vprintf
(
	.param .b64 vprintf_param_0,
	.param .b64 vprintf_param_1
)
;
.global .align 1 .b8 $str[7] = {37, 46, 49, 55, 103, 10};

.visible .entry _Z7computefiifffffffffffffffffffffffffffffffffff(
	.param .f32 _Z7computefiifffffffffffffffffffffffffffffffffff_param_0,
	.param .u32 _Z7computefiifffffffffffffffffffffffffffffffffff_param_1,
	.param .u32 _Z7computefiifffffffffffffffffffffffffffffffffff_param_2,
	.param .f32 _Z7computefiifffffffffffffffffffffffffffffffffff_param_3,
	.param .f32 _Z7computefiifffffffffffffffffffffffffffffffffff_param_4,
	.param .f32 _Z7computefiifffffffffffffffffffffffffffffffffff_param_5,
	.param .f32 _Z7computefiifffffffffffffffffffffffffffffffffff_param_6,
	.param .f32 _Z7computefiifffffffffffffffffffffffffffffffffff_param_7,
	.param .f32 _Z7computefiifffffffffffffffffffffffffffffffffff_param_8,
	.param .f32 _Z7computefiifffffffffffffffffffffffffffffffffff_param_9,
	.param .f32 _Z7computefiifffffffffffffffffffffffffffffffffff_param_10,
	.param .f32 _Z7computefiifffffffffffffffffffffffffffffffffff_param_11,
	.param .f32 _Z7computefiifffffffffffffffffffffffffffffffffff_param_12,
	.param .f32 _Z7computefiifffffffffffffffffffffffffffffffffff_param_13,
	.param .f32 _Z7computefiifffffffffffffffffffffffffffffffffff_param_14,
	.param .f32 _Z7computefiifffffffffffffffffffffffffffffffffff_param_15,
	.param .f32 _Z7computefiifffffffffffffffffffffffffffffffffff_param_16,
	.param .f32 _Z7computefiifffffffffffffffffffffffffffffffffff_param_17,
	.param .f32 _Z7computefiifffffffffffffffffffffffffffffffffff_param_18,
	.param .f32 _Z7computefiifffffffffffffffffffffffffffffffffff_param_19,
	.param .f32 _Z7computefiifffffffffffffffffffffffffffffffffff_param_20,
	.param .f32 _Z7computefiifffffffffffffffffffffffffffffffffff_param_21,
	.param .f32 _Z7computefiifffffffffffffffffffffffffffffffffff_param_22,
	.param .f32 _Z7computefiifffffffffffffffffffffffffffffffffff_param_23,
	.param .f32 _Z7computefiifffffffffffffffffffffffffffffffffff_param_24,
	.param .f32 _Z7computefiifffffffffffffffffffffffffffffffffff_param_25,
	.param .f32 _Z7computefiifffffffffffffffffffffffffffffffffff_param_26,
	.param .f32 _Z7computefiifffffffffffffffffffffffffffffffffff_param_27,
	.param .f32 _Z7computefiifffffffffffffffffffffffffffffffffff_param_28,
	.param .f32 _Z7computefiifffffffffffffffffffffffffffffffffff_param_29,
	.param .f32 _Z7computefiifffffffffffffffffffffffffffffffffff_param_30,
	.param .f32 _Z7computefiifffffffffffffffffffffffffffffffffff_param_31,
	.param .f32 _Z7computefiifffffffffffffffffffffffffffffffffff_param_32,
	.param .f32 _Z7computefiifffffffffffffffffffffffffffffffffff_param_33,
	.param .f32 _Z7computefiifffffffffffffffffffffffffffffffffff_param_34,
	.param .f32 _Z7computefiifffffffffffffffffffffffffffffffffff_param_35,
	.param .f32 _Z7computefiifffffffffffffffffffffffffffffffffff_param_36,
	.param .f32 _Z7computefiifffffffffffffffffffffffffffffffffff_param_37
)
{
	.local .align 8 .b8 	__local_depot0[8];
	.reg .b64 	%SP;
	.reg .b64 	%SPL;
	.reg .pred 	%p<55>;
	.reg .b32 	%r<32>;
	.reg .b32 	%f<412>;
	.reg .b64 	%rd<5>;
	.reg .b64 	%fd<2>;

	mov.u64 	%SPL, __local_depot0;
	cvta.local.u64 	%SP, %SPL;
	ld.param.f32 	%f405, [_Z7computefiifffffffffffffffffffffffffffffffffff_param_0];
	ld.param.u32 	%r10, [_Z7computefiifffffffffffffffffffffffffffffffffff_param_1];
	ld.param.u32 	%r11, [_Z7computefiifffffffffffffffffffffffffffffffffff_param_2];
	ld.param.f32 	%f42, [_Z7computefiifffffffffffffffffffffffffffffffffff_param_6];
	ld.param.f32 	%f45, [_Z7computefiifffffffffffffffffffffffffffffffffff_param_9];
	ld.param.f32 	%f46, [_Z7computefiifffffffffffffffffffffffffffffffffff_param_10];
	ld.param.f32 	%f47, [_Z7computefiifffffffffffffffffffffffffffffffffff_param_11];
	ld.param.f32 	%f48, [_Z7computefiifffffffffffffffffffffffffffffffffff_param_12];
	ld.param.f32 	%f49, [_Z7computefiifffffffffffffffffffffffffffffffffff_param_13];
	ld.param.f32 	%f50, [_Z7computefiifffffffffffffffffffffffffffffffffff_param_14];
	ld.param.f32 	%f53, [_Z7computefiifffffffffffffffffffffffffffffffffff_param_17];
	ld.param.f32 	%f54, [_Z7computefiifffffffffffffffffffffffffffffffffff_param_18];
	ld.param.f32 	%f55, [_Z7computefiifffffffffffffffffffffffffffffffffff_param_19];
	ld.param.f32 	%f56, [_Z7computefiifffffffffffffffffffffffffffffffffff_param_20];
	ld.param.f32 	%f57, [_Z7computefiifffffffffffffffffffffffffffffffffff_param_21];
	ld.param.f32 	%f58, [_Z7computefiifffffffffffffffffffffffffffffffffff_param_22];
	ld.param.f32 	%f59, [_Z7computefiifffffffffffffffffffffffffffffffffff_param_23];
	ld.param.f32 	%f60, [_Z7computefiifffffffffffffffffffffffffffffffffff_param_24];
	ld.param.f32 	%f61, [_Z7computefiifffffffffffffffffffffffffffffffffff_param_25];
	ld.param.f32 	%f62, [_Z7computefiifffffffffffffffffffffffffffffffffff_param_26];
	ld.param.f32 	%f63, [_Z7computefiifffffffffffffffffffffffffffffffffff_param_27];
	ld.param.f32 	%f69, [_Z7computefiifffffffffffffffffffffffffffffffffff_param_37];
	setp.lt.s32 	%p1, %r10, 1;
	@%p1 bra 	$L__BB0_18;
	ld.param.f32 	%f402, [_Z7computefiifffffffffffffffffffffffffffffffffff_param_32];
	ld.param.f32 	%f401, [_Z7computefiifffffffffffffffffffffffffffffffffff_param_31];
	ld.param.f32 	%f400, [_Z7computefiifffffffffffffffffffffffffffffffffff_param_30];
	ld.param.f32 	%f399, [_Z7computefiifffffffffffffffffffffffffffffffffff_param_29];
	ld.param.f32 	%f398, [_Z7computefiifffffffffffffffffffffffffffffffffff_param_28];
	ld.param.f32 	%f397, [_Z7computefiifffffffffffffffffffffffffffffffffff_param_16];
	ld.param.f32 	%f396, [_Z7computefiifffffffffffffffffffffffffffffffffff_param_15];
	ld.param.f32 	%f395, [_Z7computefiifffffffffffffffffffffffffffffffffff_param_8];
	ld.param.f32 	%f394, [_Z7computefiifffffffffffffffffffffffffffffffffff_param_7];
	ld.param.f32 	%f393, [_Z7computefiifffffffffffffffffffffffffffffffffff_param_3];
	mov.f32 	%f70, 0fD0028AA8;
	rsqrt.approx.ftz.f32 	%f71, %f70;
	mul.f32 	%f72, %f71, 0fD0028AA8;
	mul.f32 	%f73, %f71, 0fBF000000;
	fma.rn.f32 	%f74, %f72, %f73, 0f3F000000;
	fma.rn.f32 	%f75, %f72, %f74, %f72;
	mul.f32 	%f76, %f75, %f75;
	fma.rn.f32 	%f77, %f76, 0f3D4DD2F7, 0f3C99CA97;
	fma.rn.f32 	%f78, %f77, %f76, 0f3D3F90E8;
	fma.rn.f32 	%f79, %f78, %f76, 0f3D993CCF;
	fma.rn.f32 	%f80, %f79, %f76, 0f3E2AAC04;
	mul.f32 	%f81, %f76, %f80;
	fma.rn.f32 	%f82, %f81, %f75, %f75;
	mul.f32 	%f83, %f82, 0fC0000000;
	fma.rn.f32 	%f84, 0f3F6EE581, 0f3FD774EB, %f83;
	setp.num.f32 	%p2, %f84, %f84;
	abs.f32 	%f85, %f84;
	selp.f32 	%f86, %f85, %f84, %p2;
	sub.f32 	%f1, %f393, %f86;
	add.f32 	%f2, %f42, 0fDC278E0B;
	div.rn.f32 	%f87, %f395, 0f855BF334;
	fma.rn.f32 	%f88, %f394, %f87, 0f78708104;
	setp.lt.f32 	%p3, %f88, 0f00800000;
	mul.f32 	%f89, %f88, 0f4B000000;
	selp.f32 	%f90, %f89, %f88, %p3;
	selp.f32 	%f91, 0fC1B80000, 0f00000000, %p3;
	mov.b32 	%r12, %f90;
	add.s32 	%r13, %r12, -1059760811;
	and.b32  	%r14, %r13, -8388608;
	sub.s32 	%r15, %r12, %r14;
	mov.b32 	%f92, %r15;
	cvt.rn.f32.s32 	%f93, %r14;
	fma.rn.f32 	%f94, %f93, 0f34000000, %f91;
	add.f32 	%f95, %f92, 0fBF800000;
	fma.rn.f32 	%f96, %f95, 0fBE055027, 0f3E1039F6;
	fma.rn.f32 	%f97, %f96, %f95, 0fBDF8CDCC;
	fma.rn.f32 	%f98, %f97, %f95, 0f3E0F2955;
	fma.rn.f32 	%f99, %f98, %f95, 0fBE2AD8B9;
	fma.rn.f32 	%f100, %f99, %f95, 0f3E4CED0B;
	fma.rn.f32 	%f101, %f100, %f95, 0fBE7FFF22;
	fma.rn.f32 	%f102, %f101, %f95, 0f3EAAAA78;
	fma.rn.f32 	%f103, %f102, %f95, 0fBF000000;
	mul.f32 	%f104, %f95, %f103;
	fma.rn.f32 	%f105, %f104, %f95, %f95;
	fma.rn.f32 	%f106, %f94, 0f3F317218, %f105;
	setp.gt.u32 	%p4, %r12, 2139095039;
	fma.rn.f32 	%f107, %f90, 0f7F800000, 0f7F800000;
	selp.f32 	%f108, %f107, %f106, %p4;
	setp.eq.f32 	%p5, %f90, 0f00000000;
	mul.f32 	%f109, %f108, 0f3EDE5BD9;
	selp.f32 	%f3, 0fFF800000, %f109, %p5;
	div.rn.f32 	%f110, %f47, 0f8208FF68;
	div.rn.f32 	%f4, %f110, 0fF8296EBA;
	mov.f32 	%f111, 0fF8355A0B;
	sub.f32 	%f112, %f111, %f49;
	sub.f32 	%f6, %f112, %f50;
	div.rn.f32 	%f113, %f396, %f397;
	add.f32 	%f114, %f113, 0f80000560;
	mov.f32 	%f115, 0fF99B8DB3;
	div.rn.f32 	%f116, %f115, %f114;
	add.f32 	%f117, %f116, 0f7F800000;
	abs.f32 	%f7, %f117;
	abs.f32 	%f8, %f6;
	setp.gt.f32 	%p6, %f8, %f7;
	selp.f32 	%f9, %f8, %f7, %p6;
	selp.f32 	%f10, %f7, %f8, %p6;
	selp.f32 	%f11, 0f3F6EE581, 0f3FEEE581, %p6;
	mov.b32 	%r1, %f117;
	setp.lt.s32 	%p7, %r1, 0;
	add.f32 	%f12, %f8, %f7;
	selp.f32 	%f13, 0f4016CBE4, 0f3F490FDB, %p7;
	selp.f32 	%f14, 0f40490FDB, 0f00000000, %p7;
	abs.f32 	%f15, %f12;
	abs.f32 	%f16, %f4;
	sub.f32 	%f118, %f53, %f54;
	mov.f32 	%f119, 0fC6228400;
	sub.f32 	%f120, %f119, %f56;
	div.rn.f32 	%f121, %f55, %f120;
	add.f32 	%f17, %f118, %f121;
	abs.f32 	%f18, %f17;
	mov.f32 	%f122, 0f3FB8AA3B;
	mul.rn.f32 	%f123, %f18, %f122;
	cvt.rzi.f32.f32 	%f124, %f123;
	abs.f32 	%f125, %f124;
	setp.gt.f32 	%p8, %f125, 0f42FC0000;
	mov.f32 	%f126, 0f42FC0000;
	copysign.f32 	%f127, %f124, %f126;
	selp.f32 	%f128, %f127, %f124, %p8;
	fma.rn.f32 	%f129, %f128, 0fBF317218, %f18;
	fma.rn.f32 	%f130, %f128, 0f3102E308, %f129;
	mul.f32 	%f19, %f130, 0f3FB8AA3B;
	add.f32 	%f131, %f128, 0f4B40007D;
	mov.b32 	%r16, %f131;
	shl.b32 	%r17, %r16, 23;
	mov.b32 	%f20, %r17;
	mul.f32 	%f132, %f17, %f17;
	fma.rn.f32 	%f133, %f132, 0f363D0ADA, 0f394FFF49;
	fma.rn.f32 	%f134, %f133, %f132, 0f3C08889A;
	fma.rn.f32 	%f135, %f134, %f132, 0f3E2AAAAB;
	mul.f32 	%f136, %f132, %f135;
	fma.rn.f32 	%f21, %f136, %f17, %f17;
	mul.f32 	%f137, %f58, 0f1C9AE4C4;
	div.rn.f32 	%f138, %f137, 0f00000410;
	mul.f32 	%f139, %f138, 0f780704BB;
	fma.rn.f32 	%f140, %f57, 0f7A01E084, %f139;
	div.rn.f32 	%f141, %f140, 0f83E6EEC1;
	add.f32 	%f142, %f141, 0f800002E9;
	mul.f32 	%f143, %f63, 0fD70E0481;
	fma.rn.f32 	%f144, %f61, %f62, %f143;
	div.rn.f32 	%f145, %f60, %f144;
	mul.f32 	%f146, %f59, %f145;
	sub.f32 	%f22, %f142, %f146;
	setp.gt.s32 	%p9, %r11, 0;
	add.f32 	%f147, %f398, 0f800004F6;
	mov.f32 	%f148, 0f00000054;
	div.rn.f32 	%f149, %f148, %f147;
	add.f32 	%f23, %f149, 0f7BB74581;
	sub.f32 	%f150, %f400, %f401;
	add.f32 	%f151, %f150, %f402;
	add.f32 	%f152, %f151, 0f05964C68;
	add.f32 	%f153, %f152, 0f0000006A;
	sub.f32 	%f24, %f399, %f153;
	add.f32 	%f154, %f69, 0f3DF9DB23;
	abs.f32 	%f25, %f154;
	@%p9 bra 	$L__BB0_7;
	ld.param.f32 	%f405, [_Z7computefiifffffffffffffffffffffffffffffffffff_param_0];
	mov.b32 	%r31, 0;
$L__BB0_3:
	setp.gtu.f32 	%p10, %f405, %f1;
	@%p10 bra 	$L__BB0_6;
	setp.ge.f32 	%p11, %f18, 0f3F800000;
	setp.nan.f32 	%p12, %f15, %f15;
	setp.eq.f32 	%p13, %f7, %f8;
	setp.eq.f32 	%p14, %f9, 0f00000000;
	div.rn.f32 	%f155, %f10, %f9;
	mul.f32 	%f156, %f155, %f155;
	fma.rn.f32 	%f157, %f156, 0f3B33710B, 0fBC807748;
	fma.rn.f32 	%f158, %f157, %f156, 0f3D2CDAB2;
	fma.rn.f32 	%f159, %f158, %f156, 0fBD992D10;
	fma.rn.f32 	%f160, %f159, %f156, 0f3DD9EA6C;
	fma.rn.f32 	%f161, %f160, %f156, 0fBE117CB1;
	fma.rn.f32 	%f162, %f161, %f156, 0f3E4CBCE0;
	fma.rn.f32 	%f163, %f162, %f156, 0fBEAAAA7D;
	mul.f32 	%f164, %f156, %f163;
	fma.rn.f32 	%f165, %f164, %f155, %f155;
	neg.f32 	%f166, %f165;
	fma.rn.f32 	%f167, 0f3F6EE581, 0f3FD774EB, %f166;
	selp.f32 	%f168, %f167, %f165, %p6;
	selp.f32 	%f169, %f165, %f166, %p6;
	fma.rn.f32 	%f170, %f11, 0f3FD774EB, %f169;
	selp.f32 	%f171, %f170, %f168, %p7;
	selp.f32 	%f172, %f13, %f171, %p13;
	selp.f32 	%f173, %f14, %f172, %p14;
	copysign.f32 	%f174, %f6, %f173;
	selp.f32 	%f175, %f12, %f174, %p12;
	fma.rn.f32 	%f176, %f175, 0f020933AC, %f48;
	abs.f32 	%f177, %f176;
	abs.f32 	%f178, %f177;
	fma.rn.f32 	%f179, %f178, 0fBF000000, 0f3F000000;
	rsqrt.approx.ftz.f32 	%f180, %f179;
	mul.f32 	%f181, %f180, %f179;
	mul.f32 	%f182, %f180, 0fBF000000;
	fma.rn.f32 	%f183, %f181, %f182, 0f3F000000;
	fma.rn.f32 	%f184, %f181, %f183, %f181;
	setp.eq.f32 	%p17, %f178, 0f3F800000;
	selp.f32 	%f185, 0f00000000, %f184, %p17;
	setp.gt.f32 	%p18, %f178, 0f3F0F5C29;
	selp.f32 	%f186, %f185, %f178, %p18;
	mul.f32 	%f187, %f186, %f186;
	fma.rn.f32 	%f188, %f187, 0f3D4DD2F7, 0f3C99CA97;
	fma.rn.f32 	%f189, %f188, %f187, 0f3D3F90E8;
	fma.rn.f32 	%f190, %f189, %f187, 0f3D993CCF;
	fma.rn.f32 	%f191, %f190, %f187, 0f3E2AAC04;
	mul.f32 	%f192, %f187, %f191;
	fma.rn.f32 	%f193, %f192, %f186, %f186;
	mul.f32 	%f194, %f193, 0fC0000000;
	fma.rn.f32 	%f195, 0f3F6EE581, 0f3FD774EB, %f194;
	selp.f32 	%f196, %f195, %f193, %p18;
	setp.num.f32 	%p19, %f196, %f196;
	copysign.f32 	%f197, %f177, %f196;
	selp.f32 	%f198, %f197, %f196, %p19;
	abs.f32 	%f199, %f198;
	setp.gt.f32 	%p20, %f16, %f199;
	selp.f32 	%f200, %f16, %f199, %p20;
	selp.f32 	%f201, %f199, %f16, %p20;
	div.rn.f32 	%f202, %f201, %f200;
	mul.f32 	%f203, %f202, %f202;
	fma.rn.f32 	%f204, %f203, 0f3B33710B, 0fBC807748;
	fma.rn.f32 	%f205, %f204, %f203, 0f3D2CDAB2;
	fma.rn.f32 	%f206, %f205, %f203, 0fBD992D10;
	fma.rn.f32 	%f207, %f206, %f203, 0f3DD9EA6C;
	fma.rn.f32 	%f208, %f207, %f203, 0fBE117CB1;
	fma.rn.f32 	%f209, %f208, %f203, 0f3E4CBCE0;
	fma.rn.f32 	%f210, %f209, %f203, 0fBEAAAA7D;
	mul.f32 	%f211, %f203, %f210;
	fma.rn.f32 	%f212, %f211, %f202, %f202;
	neg.f32 	%f213, %f212;
	fma.rn.f32 	%f214, 0f3F6EE581, 0f3FD774EB, %f213;
	selp.f32 	%f215, %f214, %f212, %p20;
	selp.f32 	%f216, 0f3F6EE581, 0f3FEEE581, %p20;
	selp.f32 	%f217, %f212, %f213, %p20;
	mov.b32 	%r19, %f198;
	fma.rn.f32 	%f218, %f216, 0f3FD774EB, %f217;
	setp.lt.s32 	%p21, %r19, 0;
	selp.f32 	%f219, %f218, %f215, %p21;
	add.f32 	%f220, %f16, %f199;
	setp.eq.f32 	%p22, %f200, 0f00000000;
	selp.f32 	%f221, 0f40490FDB, 0f00000000, %p21;
	setp.eq.f32 	%p23, %f199, %f16;
	selp.f32 	%f222, 0f4016CBE4, 0f3F490FDB, %p21;
	selp.f32 	%f223, %f222, %f219, %p23;
	selp.f32 	%f224, %f221, %f223, %p22;
	abs.f32 	%f225, %f220;
	setp.nan.f32 	%p24, %f225, %f225;
	copysign.f32 	%f226, %f4, %f224;
	selp.f32 	%f227, %f220, %f226, %p24;
	mov.f32 	%f228, 0f7B42CECD;
	sub.f32 	%f229, %f228, %f227;
	add.f32 	%f230, %f46, %f229;
	abs.f32 	%f231, %f230;
	mov.f32 	%f232, 0f3FB8AA3B;
	mul.rn.f32 	%f233, %f231, %f232;
	cvt.rzi.f32.f32 	%f234, %f233;
	abs.f32 	%f235, %f234;
	setp.gt.f32 	%p25, %f235, 0f42FC0000;
	mov.f32 	%f236, 0f42FC0000;
	copysign.f32 	%f237, %f234, %f236;
	selp.f32 	%f238, %f237, %f234, %p25;
	fma.rn.f32 	%f239, %f238, 0fBF317218, %f231;
	fma.rn.f32 	%f240, %f238, 0f3102E308, %f239;
	mul.f32 	%f241, %f240, 0f3FB8AA3B;
	add.f32 	%f242, %f238, 0f4B40007D;
	mov.b32 	%r20, %f242;
	shl.b32 	%r21, %r20, 23;
	mov.b32 	%f243, %r21;
	ex2.approx.ftz.f32 	%f244, %f241;
	mul.f32 	%f245, %f244, %f243;
	mov.f32 	%f246, 0fBE000000;
	div.approx.ftz.f32 	%f247, %f246, %f245;
	fma.rn.f32 	%f248, %f245, 0f40000000, %f247;
	mul.f32 	%f249, %f230, %f230;
	fma.rn.f32 	%f250, %f249, 0f363D0ADA, 0f394FFF49;
	fma.rn.f32 	%f251, %f250, %f249, 0f3C08889A;
	fma.rn.f32 	%f252, %f251, %f249, 0f3E2AAAAB;
	mul.f32 	%f253, %f249, %f252;
	fma.rn.f32 	%f254, %f253, %f230, %f230;
	setp.ge.f32 	%p26, %f231, 0f3F800000;
	copysign.f32 	%f255, %f230, %f248;
	selp.f32 	%f256, %f255, %f254, %p26;
	mul.f32 	%f257, %f45, %f256;
	div.rn.f32 	%f258, %f3, %f257;
	add.f32 	%f259, %f2, %f258;
	ex2.approx.ftz.f32 	%f260, %f19;
	mul.f32 	%f261, %f260, %f20;
	div.approx.ftz.f32 	%f262, %f246, %f261;
	fma.rn.f32 	%f263, %f261, 0f40000000, %f262;
	copysign.f32 	%f264, %f17, %f263;
	selp.f32 	%f265, %f264, %f21, %p11;
	mul.f32 	%f266, %f265, 0f00000000;
	mov.f32 	%f267, 0f800002F7;
	div.rn.f32 	%f268, %f267, %f266;
	setp.eq.f32 	%p27, %f259, %f268;
	add.f32 	%f269, %f22, %f259;
	selp.f32 	%f405, %f269, %f259, %p27;
	setp.gtu.f32 	%p28, %f405, %f24;
	@%p28 bra 	$L__BB0_6;
	mov.f32 	%f405, %f25;
$L__BB0_6:
	add.s32 	%r31, %r31, 1;
	setp.ne.s32 	%p29, %r31, %r10;
	@%p29 bra 	$L__BB0_3;
	bra.uni 	$L__BB0_18;
$L__BB0_7:
	ld.param.f32 	%f405, [_Z7computefiifffffffffffffffffffffffffffffffffff_param_0];
	and.b32  	%r2, %r11, 3;
	and.b32  	%r23, %r11, 2147483644;
	neg.s32 	%r3, %r23;
	mov.b32 	%r29, 0;
$L__BB0_8:
	setp.gtu.f32 	%p30, %f405, %f1;
	@%p30 bra 	$L__BB0_17;
	setp.lt.u32 	%p31, %r11, 4;
	setp.ge.f32 	%p32, %f18, 0f3F800000;
	setp.nan.f32 	%p33, %f15, %f15;
	setp.eq.f32 	%p34, %f7, %f8;
	setp.eq.f32 	%p35, %f9, 0f00000000;
	setp.lt.s32 	%p36, %r1, 0;
	setp.gt.f32 	%p37, %f8, %f7;
	div.rn.f32 	%f271, %f10, %f9;
	mul.f32 	%f272, %f271, %f271;
	fma.rn.f32 	%f273, %f272, 0f3B33710B, 0fBC807748;
	fma.rn.f32 	%f274, %f273, %f272, 0f3D2CDAB2;
	fma.rn.f32 	%f275, %f274, %f272, 0fBD992D10;
	fma.rn.f32 	%f276, %f275, %f272, 0f3DD9EA6C;
	fma.rn.f32 	%f277, %f276, %f272, 0fBE117CB1;
	fma.rn.f32 	%f278, %f277, %f272, 0f3E4CBCE0;
	fma.rn.f32 	%f279, %f278, %f272, 0fBEAAAA7D;
	mul.f32 	%f280, %f272, %f279;
	fma.rn.f32 	%f281, %f280, %f271, %f271;
	neg.f32 	%f282, %f281;
	fma.rn.f32 	%f283, 0f3F6EE581, 0f3FD774EB, %f282;
	selp.f32 	%f284, %f283, %f281, %p37;
	selp.f32 	%f285, %f281, %f282, %p37;
	fma.rn.f32 	%f286, %f11, 0f3FD774EB, %f285;
	selp.f32 	%f287, %f286, %f284, %p36;
	selp.f32 	%f288, %f13, %f287, %p34;
	selp.f32 	%f289, %f14, %f288, %p35;
	copysign.f32 	%f290, %f6, %f289;
	selp.f32 	%f291, %f12, %f290, %p33;
	fma.rn.f32 	%f292, %f291, 0f020933AC, %f48;
	abs.f32 	%f293, %f292;
	abs.f32 	%f294, %f293;
	fma.rn.f32 	%f295, %f294, 0fBF000000, 0f3F000000;
	rsqrt.approx.ftz.f32 	%f296, %f295;
	mul.f32 	%f297, %f296, %f295;
	mul.f32 	%f298, %f296, 0fBF000000;
	fma.rn.f32 	%f299, %f297, %f298, 0f3F000000;
	fma.rn.f32 	%f300, %f297, %f299, %f297;
	setp.eq.f32 	%p38, %f294, 0f3F800000;
	selp.f32 	%f301, 0f00000000, %f300, %p38;
	setp.gt.f32 	%p39, %f294, 0f3F0F5C29;
	selp.f32 	%f302, %f301, %f294, %p39;
	mul.f32 	%f303, %f302, %f302;
	fma.rn.f32 	%f304, %f303, 0f3D4DD2F7, 0f3C99CA97;
	fma.rn.f32 	%f305, %f304, %f303, 0f3D3F90E8;
	fma.rn.f32 	%f306, %f305, %f303, 0f3D993CCF;
	fma.rn.f32 	%f307, %f306, %f303, 0f3E2AAC04;
	mul.f32 	%f308, %f303, %f307;
	fma.rn.f32 	%f309, %f308, %f302, %f302;
	mul.f32 	%f310, %f309, 0fC0000000;
	fma.rn.f32 	%f311, 0f3F6EE581, 0f3FD774EB, %f310;
	selp.f32 	%f312, %f311, %f309, %p39;
	setp.num.f32 	%p40, %f312, %f312;
	copysign.f32 	%f313, %f293, %f312;
	selp.f32 	%f314, %f313, %f312, %p40;
	abs.f32 	%f315, %f314;
	setp.gt.f32 	%p41, %f16, %f315;
	selp.f32 	%f316, %f16, %f315, %p41;
	selp.f32 	%f317, %f315, %f16, %p41;
	div.rn.f32 	%f318, %f317, %f316;
	mul.f32 	%f319, %f318, %f318;
	fma.rn.f32 	%f320, %f319, 0f3B33710B, 0fBC807748;
	fma.rn.f32 	%f321, %f320, %f319, 0f3D2CDAB2;
	fma.rn.f32 	%f322, %f321, %f319, 0fBD992D10;
	fma.rn.f32 	%f323, %f322, %f319, 0f3DD9EA6C;
	fma.rn.f32 	%f324, %f323, %f319, 0fBE117CB1;
	fma.rn.f32 	%f325, %f324, %f319, 0f3E4CBCE0;
	fma.rn.f32 	%f326, %f325, %f319, 0fBEAAAA7D;
	mul.f32 	%f327, %f319, %f326;
	fma.rn.f32 	%f328, %f327, %f318, %f318;
	neg.f32 	%f329, %f328;
	fma.rn.f32 	%f330, 0f3F6EE581, 0f3FD774EB, %f329;
	selp.f32 	%f331, %f330, %f328, %p41;
	selp.f32 	%f332, 0f3F6EE581, 0f3FEEE581, %p41;
	selp.f32 	%f333, %f328, %f329, %p41;
	mov.b32 	%r24, %f314;
	fma.rn.f32 	%f334, %f332, 0f3FD774EB, %f333;
	setp.lt.s32 	%p42, %r24, 0;
	selp.f32 	%f335, %f334, %f331, %p42;
	add.f32 	%f336, %f16, %f315;
	setp.eq.f32 	%p43, %f316, 0f00000000;
	selp.f32 	%f337, 0f40490FDB, 0f00000000, %p42;
	setp.eq.f32 	%p44, %f315, %f16;
	selp.f32 	%f338, 0f4016CBE4, 0f3F490FDB, %p42;
	selp.f32 	%f339, %f338, %f335, %p44;
	selp.f32 	%f340, %f337, %f339, %p43;
	abs.f32 	%f341, %f336;
	setp.nan.f32 	%p45, %f341, %f341;
	copysign.f32 	%f342, %f4, %f340;
	selp.f32 	%f343, %f336, %f342, %p45;
	mov.f32 	%f344, 0f7B42CECD;
	sub.f32 	%f345, %f344, %f343;
	add.f32 	%f346, %f46, %f345;
	abs.f32 	%f347, %f346;
	mov.f32 	%f348, 0f3FB8AA3B;
	mul.rn.f32 	%f349, %f347, %f348;
	cvt.rzi.f32.f32 	%f350, %f349;
	abs.f32 	%f351, %f350;
	setp.gt.f32 	%p46, %f351, 0f42FC0000;
	mov.f32 	%f352, 0f42FC0000;
	copysign.f32 	%f353, %f350, %f352;
	selp.f32 	%f354, %f353, %f350, %p46;
	fma.rn.f32 	%f355, %f354, 0fBF317218, %f347;
	fma.rn.f32 	%f356, %f354, 0f3102E308, %f355;
	mul.f32 	%f357, %f356, 0f3FB8AA3B;
	add.f32 	%f358, %f354, 0f4B40007D;
	mov.b32 	%r25, %f358;
	shl.b32 	%r26, %r25, 23;
	mov.b32 	%f359, %r26;
	ex2.approx.ftz.f32 	%f360, %f357;
	mul.f32 	%f361, %f360, %f359;
	mov.f32 	%f362, 0fBE000000;
	div.approx.ftz.f32 	%f363, %f362, %f361;
	fma.rn.f32 	%f364, %f361, 0f40000000, %f363;
	mul.f32 	%f365, %f346, %f346;
	fma.rn.f32 	%f366, %f365, 0f363D0ADA, 0f394FFF49;
	fma.rn.f32 	%f367, %f366, %f365, 0f3C08889A;
	fma.rn.f32 	%f368, %f367, %f365, 0f3E2AAAAB;
	mul.f32 	%f369, %f365, %f368;
	fma.rn.f32 	%f370, %f369, %f346, %f346;
	setp.ge.f32 	%p47, %f347, 0f3F800000;
	copysign.f32 	%f371, %f346, %f364;
	selp.f32 	%f372, %f371, %f370, %p47;
	mul.f32 	%f373, %f45, %f372;
	div.rn.f32 	%f374, %f3, %f373;
	add.f32 	%f375, %f2, %f374;
	ex2.approx.ftz.f32 	%f376, %f19;
	mul.f32 	%f377, %f376, %f20;
	div.approx.ftz.f32 	%f378, %f362, %f377;
	fma.rn.f32 	%f379, %f377, 0f40000000, %f378;
	copysign.f32 	%f380, %f17, %f379;
	selp.f32 	%f381, %f380, %f21, %p32;
	mul.f32 	%f382, %f381, 0f00000000;
	mov.f32 	%f383, 0f800002F7;
	div.rn.f32 	%f384, %f383, %f382;
	setp.eq.f32 	%p48, %f375, %f384;
	add.f32 	%f385, %f22, %f375;
	selp.f32 	%f405, %f385, %f375, %p48;
	@%p31 bra 	$L__BB0_12;
	mov.u32 	%r30, %r3;
$L__BB0_11:
	add.f32 	%f386, %f23, %f405;
	add.f32 	%f387, %f23, %f386;
	add.f32 	%f388, %f23, %f387;
	add.f32 	%f405, %f23, %f388;
	add.s32 	%r30, %r30, 4;
	setp.eq.s32 	%p49, %r30, 0;
	@%p49 bra 	$L__BB0_12;
	bra.uni 	$L__BB0_11;
$L__BB0_12:
	setp.eq.s32 	%p50, %r2, 0;
	@%p50 bra 	$L__BB0_15;
	setp.eq.s32 	%p51, %r2, 1;
	add.f32 	%f405, %f23, %f405;
	@%p51 bra 	$L__BB0_15;
	setp.eq.s32 	%p52, %r2, 2;
	add.f32 	%f389, %f23, %f405;
	add.f32 	%f390, %f23, %f389;
	selp.f32 	%f405, %f389, %f390, %p52;
$L__BB0_15:
	setp.gtu.f32 	%p53, %f405, %f24;
	@%p53 bra 	$L__BB0_17;
	mov.f32 	%f405, %f25;
$L__BB0_17:
	add.s32 	%r29, %r29, 1;
	setp.eq.s32 	%p54, %r29, %r10;
	@%p54 bra 	$L__BB0_18;
	bra.uni 	$L__BB0_8;
$L__BB0_18:
	add.u64 	%rd1, %SP, 0;
	add.u64 	%rd2, %SPL, 0;
	cvt.f64.f32 	%fd1, %f405;
	st.local.f64 	[%rd2], %fd1;
	mov.u64 	%rd3, $str;
	cvta.global.u64 	%rd4, %rd3;
	{ // callseq 0, 0
	.param .b64 param0;
	st.param.b64 	[param0], %rd4;
	.param .b64 param1;
	st.param.b64 	[param1], %rd1;
	.param .b32 retval0;
	call.uni (retval0), 
	vprintf, 
	(
	param0, 
	param1
	);
	ld.param.b32 	%r27, [retval0];
	} // callseq 0
	ret;

}


// ===== COMPILED SASS (sm_100) =====

	.target	sm_100

	.elftype	@"ET_EXEC"


//--------------------- .note.nv.tkinfo           --------------------------
	.section	.note.nv.tkinfo,"",@"SHT_NOTE"
	.sectionflags	@"SHF_NOTE_NV_TKINFO"
	.tkinfo
        /*0018*/ 	.word	0x00000002
        /*0030*/ 	.string	""
        /*0030*/ 	.string	"ptxas"
        /*0030*/ 	.string	"Cuda compilation tools, release 13.0, V13.0.88"
        /*0030*/ 	.string	"Build cuda_13.0.r13.0/compiler.36424714_0"
        /*0030*/ 	.string	"-arch sm_100 -m 64 "



//--------------------- .note.nv.cuinfo           --------------------------
	.section	.note.nv.cuinfo,"",@"SHT_NOTE"
	.sectionflags	@"SHF_NOTE_NV_CUINFO"
        /*0018*/ 	.short	0x0002
        /*001a*/ 	.short	0x0064
        /*001c*/ 	.short	0x0082
	.zero		2


//--------------------- .nv.info                  --------------------------
	.section	.nv.info,"",@"SHT_CUDA_INFO"
	.align	4


	//----- nvinfo : EIATTR_REGCOUNT
	.align		4
        /*0000*/ 	.byte	0x04, 0x2f
        /*0002*/ 	.short	(.L_2 - .L_1)
	.align		4
.L_1:
        /*0004*/ 	.word	index@(_Z7computefiifffffffffffffffffffffffffffffffffff)
        /*0008*/ 	.word	0x00000028


	//----- nvinfo : EIATTR_FRAME_SIZE
	.align		4
.L_2:
        /*000c*/ 	.byte	0x04, 0x11
        /*000e*/ 	.short	(.L_4 - .L_3)
	.align		4
.L_3:
        /*0010*/ 	.word	index@($__internal_0_$__cuda_sm3x_div_rn_noftz_f32_slowpath)
        /*0014*/ 	.word	0x00000008


	//----- nvinfo : EIATTR_FRAME_SIZE
	.align		4
.L_4:
        /*0018*/ 	.byte	0x04, 0x11
        /*001a*/ 	.short	(.L_6 - .L_5)
	.align		4
.L_5:
        /*001c*/ 	.word	index@(_Z7computefiifffffffffffffffffffffffffffffffffff)
        /*0020*/ 	.word	0x00000008


	//----- nvinfo : EIATTR_MIN_STACK_SIZE
	.align		4
.L_6:
        /*0024*/ 	.byte	0x04, 0x12
        /*0026*/ 	.short	(.L_8 - .L_7)
	.align		4
.L_7:
        /*0028*/ 	.word	index@(_Z7computefiifffffffffffffffffffffffffffffffffff)
        /*002c*/ 	.word	0x00000008
.L_8:


//--------------------- .nv.compat                --------------------------
	.section	.nv.compat,"",@"SHT_CUDA_COMPAT_INFO"
	.align	4
        /*0000*/ 	.byte	0x02, 0x09, 0x00, 0x00, 0x02, 0x02, 0x01, 0x00, 0x02, 0x05, 0x05, 0x00, 0x03, 0x07, 0x01, 0x01
        /*0010*/ 	.byte	0x02, 0x03, 0x00, 0x00, 0x02, 0x06, 0x01, 0x00, 0x04, 0x0b, 0x08, 0x00, 0x01, 0x00, 0x00, 0x00
        /*0020*/ 	.byte	0x00, 0x00, 0x00, 0x00


//--------------------- .nv.info._Z7computefiifffffffffffffffffffffffffffffffffff --------------------------
	.section	.nv.info._Z7computefiifffffffffffffffffffffffffffffffffff,"",@"SHT_CUDA_INFO"
	.sectionflags	@""
	.align	4


	//----- nvinfo : EIATTR_CUDA_API_VERSION
	.align		4
        /*0000*/ 	.byte	0x04, 0x37
        /*0002*/ 	.short	(.L_10 - .L_9)
.L_9:
        /*0004*/ 	.word	0x00000082


	//----- nvinfo : EIATTR_KPARAM_INFO
	.align		4
.L_10:
        /*0008*/ 	.byte	0x04, 0x17
        /*000a*/ 	.short	(.L_12 - .L_11)
.L_11:
        /*000c*/ 	.word	0x00000000
        /*0010*/ 	.short	0x0025
        /*0012*/ 	.short	0x0094
        /*0014*/ 	.byte	0x00, 0xf0, 0x11, 0x00


	//----- nvinfo : EIATTR_KPARAM_INFO
	.align		4
.L_12:
        /*0018*/ 	.byte	0x04, 0x17
        /*001a*/ 	.short	(.L_14 - .L_13)
.L_13:
        /*001c*/ 	.word	0x00000000
        /*0020*/ 	.short	0x0024
        /*0022*/ 	.short	0x0090
        /*0024*/ 	.byte	0x00, 0xf0, 0x11, 0x00


	//----- nvinfo : EIATTR_KPARAM_INFO
	.align		4
.L_14:
        /*0028*/ 	.byte	0x04, 0x17
        /*002a*/ 	.short	(.L_16 - .L_15)
.L_15:
        /*002c*/ 	.word	0x00000000
        /*0030*/ 	.short	0x0023
        /*0032*/ 	.short	0x008c
        /*0034*/ 	.byte	0x00, 0xf0, 0x11, 0x00


	//----- nvinfo : EIATTR_KPARAM_INFO
	.align		4
.L_16:
        /*0038*/ 	.byte	0x04, 0x17
        /*003a*/ 	.short	(.L_18 - .L_17)
.L_17:
        /*003c*/ 	.word	0x00000000
        /*0040*/ 	.short	0x0022
        /*0042*/ 	.short	0x0088
        /*0044*/ 	.byte	0x00, 0xf0, 0x11, 0x00


	//----- nvinfo : EIATTR_KPARAM_INFO
	.align		4
.L_18:
        /*0048*/ 	.byte	0x04, 0x17
        /*004a*/ 	.short	(.L_20 - .L_19)
.L_19:
        /*004c*/ 	.word	0x00000000
        /*0050*/ 	.short	0x0021
        /*0052*/ 	.short	0x0084
        /*0054*/ 	.byte	0x00, 0xf0, 0x11, 0x00


	//----- nvinfo : EIATTR_KPARAM_INFO
	.align		4
.L_20:
        /*0058*/ 	.byte	0x04, 0x17
        /*005a*/ 	.short	(.L_22 - .L_21)
.L_21:
        /*005c*/ 	.word	0x00000000
        /*0060*/ 	.short	0x0020
        /*0062*/ 	.short	0x0080
        /*0064*/ 	.byte	0x00, 0xf0, 0x11, 0x00


	//----- nvinfo : EIATTR_KPARAM_INFO
	.align		4
.L_22:
        /*0068*/ 	.byte	0x04, 0x17
        /*006a*/ 	.short	(.L_24 - .L_23)
.L_23:
        /*006c*/ 	.word	0x00000000
        /*0070*/ 	.short	0x001f
        /*0072*/ 	.short	0x007c
        /*0074*/ 	.byte	0x00, 0xf0, 0x11, 0x00


	//----- nvinfo : EIATTR_KPARAM_INFO
	.align		4
.L_24:
        /*0078*/ 	.byte	0x04, 0x17
        /*007a*/ 	.short	(.L_26 - .L_25)
.L_25:
        /*007c*/ 	.word	0x00000000
        /*0080*/ 	.short	0x001e
        /*0082*/ 	.short	0x0078
        /*0084*/ 	.byte	0x00, 0xf0, 0x11, 0x00


	//----- nvinfo : EIATTR_KPARAM_INFO
	.align		4
.L_26:
        /*0088*/ 	.byte	0x04, 0x17
        /*008a*/ 	.short	(.L_28 - .L_27)
.L_27:
        /*008c*/ 	.word	0x00000000
        /*0090*/ 	.short	0x001d
        /*0092*/ 	.short	0x0074
        /*0094*/ 	.byte	0x00, 0xf0, 0x11, 0x00


	//----- nvinfo : EIATTR_KPARAM_INFO
	.align		4
.L_28:
        /*0098*/ 	.byte	0x04, 0x17
        /*009a*/ 	.short	(.L_30 - .L_29)
.L_29:
        /*009c*/ 	.word	0x00000000
        /*00a0*/ 	.short	0x001c
        /*00a2*/ 	.short	0x0070
        /*00a4*/ 	.byte	0x00, 0xf0, 0x11, 0x00


	//----- nvinfo : EIATTR_KPARAM_INFO
	.align		4
.L_30:
        /*00a8*/ 	.byte	0x04, 0x17
        /*00aa*/ 	.short	(.L_32 - .L_31)
.L_31:
        /*00ac*/ 	.word	0x00000000
        /*00b0*/ 	.short	0x001b
        /*00b2*/ 	.short	0x006c
        /*00b4*/ 	.byte	0x00, 0xf0, 0x11, 0x00


	//----- nvinfo : EIATTR_KPARAM_INFO
	.align		4
.L_32:
        /*00b8*/ 	.byte	0x04, 0x17
        /*00ba*/ 	.short	(.L_34 - .L_33)
.L_33:
        /*00bc*/ 	.word	0x00000000
        /*00c0*/ 	.short	0x001a
        /*00c2*/ 	.short	0x0068
        /*00c4*/ 	.byte	0x00, 0xf0, 0x11, 0x00


	//----- nvinfo : EIATTR_KPARAM_INFO
	.align		4
.L_34:
        /*00c8*/ 	.byte	0x04, 0x17
        /*00ca*/ 	.short	(.L_36 - .L_35)
.L_35:
        /*00cc*/ 	.word	0x00000000
        /*00d0*/ 	.short	0x0019
        /*00d2*/ 	.short	0x0064
        /*00d4*/ 	.byte	0x00, 0xf0, 0x11, 0x00


	//----- nvinfo : EIATTR_KPARAM_INFO
	.align		4
.L_36:
        /*00d8*/ 	.byte	0x04, 0x17
        /*00da*/ 	.short	(.L_38 - .L_37)
.L_37:
        /*00dc*/ 	.word	0x00000000
        /*00e0*/ 	.short	0x0018
        /*00e2*/ 	.short	0x0060
        /*00e4*/ 	.byte	0x00, 0xf0, 0x11, 0x00


	//----- nvinfo : EIATTR_KPARAM_INFO
	.align		4
.L_38:
        /*00e8*/ 	.byte	0x04, 0x17
        /*00ea*/ 	.short	(.L_40 - .L_39)
.L_39:
        /*00ec*/ 	.word	0x00000000
        /*00f0*/ 	.short	0x0017
        /*00f2*/ 	.short	0x005c
        /*00f4*/ 	.byte	0x00, 0xf0, 0x11, 0x00


	//----- nvinfo : EIATTR_KPARAM_INFO
	.align		4
.L_40:
        /*00f8*/ 	.byte	0x04, 0x17
        /*00fa*/ 	.short	(.L_42 - .L_41)
.L_41:
        /*00fc*/ 	.word	0x00000000
        /*0100*/ 	.short	0x0016
        /*0102*/ 	.short	0x0058
        /*0104*/ 	.byte	0x00, 0xf0, 0x11, 0x00


	//----- nvinfo : EIATTR_KPARAM_INFO
	.align		4
.L_42:
        /*0108*/ 	.byte	0x04, 0x17
        /*010a*/ 	.short	(.L_44 - .L_43)
.L_43:
        /*010c*/ 	.word	0x00000000
        /*0110*/ 	.short	0x0015
        /*0112*/ 	.short	0x0054
        /*0114*/ 	.byte	0x00, 0xf0, 0x11, 0x00


	//----- nvinfo : EIATTR_KPARAM_INFO
	.align		4
.L_44:
        /*0118*/ 	.byte	0x04, 0x17
        /*011a*/ 	.short	(.L_46 - .L_45)
.L_45:
        /*011c*/ 	.word	0x00000000
        /*0120*/ 	.short	0x0014
        /*0122*/ 	.short	0x0050
        /*0124*/ 	.byte	0x00, 0xf0, 0x11, 0x00


	//----- nvinfo : EIATTR_KPARAM_INFO
	.align		4
.L_46:
        /*0128*/ 	.byte	0x04, 0x17
        /*012a*/ 	.short	(.L_48 - .L_47)
.L_47:
        /*012c*/ 	.word	0x00000000
        /*0130*/ 	.short	0x0013
        /*0132*/ 	.short	0x004c
        /*0134*/ 	.byte	0x00, 0xf0, 0x11, 0x00


	//----- nvinfo : EIATTR_KPARAM_INFO
	.align		4
.L_48:
        /*0138*/ 	.byte	0x04, 0x17
        /*013a*/ 	.short	(.L_50 - .L_49)
.L_49:
        /*013c*/ 	.word	0x00000000
        /*0140*/ 	.short	0x0012
        /*0142*/ 	.short	0x0048
        /*0144*/ 	.byte	0x00, 0xf0, 0x11, 0x00


	//----- nvinfo : EIATTR_KPARAM_INFO
	.align		4
.L_50:
        /*0148*/ 	.byte	0x04, 0x17
        /*014a*/ 	.short	(.L_52 - .L_51)
.L_51:
        /*014c*/ 	.word	0x00000000
        /*0150*/ 	.short	0x0011
        /*0152*/ 	.short	0x0044
        /*0154*/ 	.byte	0x00, 0xf0, 0x11, 0x00


	//----- nvinfo : EIATTR_KPARAM_INFO
	.align		4
.L_52:
        /*0158*/ 	.byte	0x04, 0x17
        /*015a*/ 	.short	(.L_54 - .L_53)
.L_53:
        /*015c*/ 	.word	0x00000000
        /*0160*/ 	.short	0x0010
        /*0162*/ 	.short	0x0040
        /*0164*/ 	.byte	0x00, 0xf0, 0x11, 0x00


	//----- nvinfo : EIATTR_KPARAM_INFO
	.align		4
.L_54:
        /*0168*/ 	.byte	0x04, 0x17
        /*016a*/ 	.short	(.L_56 - .L_55)
.L_55:
        /*016c*/ 	.word	0x00000000
        /*0170*/ 	.short	0x000f
        /*0172*/ 	.short	0x003c
        /*0174*/ 	.byte	0x00, 0xf0, 0x11, 0x00


	//----- nvinfo : EIATTR_KPARAM_INFO
	.align		4
.L_56:
        /*0178*/ 	.byte	0x04, 0x17
        /*017a*/ 	.short	(.L_58 - .L_57)
.L_57:
        /*017c*/ 	.word	0x00000000
        /*0180*/ 	.short	0x000e
        /*0182*/ 	.short	0x0038
        /*0184*/ 	.byte	0x00, 0xf0, 0x11, 0x00


	//----- nvinfo : EIATTR_KPARAM_INFO
	.align		4
.L_58:
        /*0188*/ 	.byte	0x04, 0x17
        /*018a*/ 	.short	(.L_60 - .L_59)
.L_59:
        /*018c*/ 	.word	0x00000000
        /*0190*/ 	.short	0x000d
        /*0192*/ 	.short	0x0034
        /*0194*/ 	.byte	0x00, 0xf0, 0x11, 0x00


	//----- nvinfo : EIATTR_KPARAM_INFO
	.align		4
.L_60:
        /*0198*/ 	.byte	0x04, 0x17
        /*019a*/ 	.short	(.L_62 - .L_61)
.L_61:
        /*019c*/ 	.word	0x00000000
        /*01a0*/ 	.short	0x000c
        /*01a2*/ 	.short	0x0030
        /*01a4*/ 	.byte	0x00, 0xf0, 0x11, 0x00


	//----- nvinfo : EIATTR_KPARAM_INFO
	.align		4
.L_62:
        /*01a8*/ 	.byte	0x04, 0x17
        /*01aa*/ 	.short	(.L_64 - .L_63)
.L_63:
        /*01ac*/ 	.word	0x00000000
        /*01b0*/ 	.short	0x000b
        /*01b2*/ 	.short	0x002c
        /*01b4*/ 	.byte	0x00, 0xf0, 0x11, 0x00


	//----- nvinfo : EIATTR_KPARAM_INFO
	.align		4
.L_64:
        /*01b8*/ 	.byte	0x04, 0x17
        /*01ba*/ 	.short	(.L_66 - .L_65)
.L_65:
        /*01bc*/ 	.word	0x00000000
        /*01c0*/ 	.short	0x000a
        /*01c2*/ 	.short	0x0028
        /*01c4*/ 	.byte	0x00, 0xf0, 0x11, 0x00


	//----- nvinfo : EIATTR_KPARAM_INFO
	.align		4
.L_66:
        /*01c8*/ 	.byte	0x04, 0x17
        /*01ca*/ 	.short	(.L_68 - .L_67)
.L_67:
        /*01cc*/ 	.word	0x00000000
        /*01d0*/ 	.short	0x0009
        /*01d2*/ 	.short	0x0024
        /*01d4*/ 	.byte	0x00, 0xf0, 0x11, 0x00


	//----- nvinfo : EIATTR_KPARAM_INFO
	.align		4
.L_68:
        /*01d8*/ 	.byte	0x04, 0x17
        /*01da*/ 	.short	(.L_70 - .L_69)
.L_69:
        /*01dc*/ 	.word	0x00000000
        /*01e0*/ 	.short	0x0008
        /*01e2*/ 	.short	0x0020
        /*01e4*/ 	.byte	0x00, 0xf0, 0x11, 0x00


	//----- nvinfo : EIATTR_KPARAM_INFO
	.align		4
.L_70:
        /*01e8*/ 	.byte	0x04, 0x17
        /*01ea*/ 	.short	(.L_72 - .L_71)
.L_71:
        /*01ec*/ 	.word	0x00000000
        /*01f0*/ 	.short	0x0007
        /*01f2*/ 	.short	0x001c
        /*01f4*/ 	.byte	0x00, 0xf0, 0x11, 0x00


	//----- nvinfo : EIATTR_KPARAM_INFO
	.align		4
.L_72:
        /*01f8*/ 	.byte	0x04, 0x17
        /*01fa*/ 	.short	(.L_74 - .L_73)
.L_73:
        /*01fc*/ 	.word	0x00000000
        /*0200*/ 	.short	0x0006
        /*0202*/ 	.short	0x0018
        /*0204*/ 	.byte	0x00, 0xf0, 0x11, 0x00


	//----- nvinfo : EIATTR_KPARAM_INFO
	.align		4
.L_74:
        /*0208*/ 	.byte	0x04, 0x17
        /*020a*/ 	.short	(.L_76 - .L_75)
.L_75:
        /*020c*/ 	.word	0x00000000
        /*0210*/ 	.short	0x0005
        /*0212*/ 	.short	0x0014
        /*0214*/ 	.byte	0x00, 0xf0, 0x11, 0x00


	//----- nvinfo : EIATTR_KPARAM_INFO
	.align		4
.L_76:
        /*0218*/ 	.byte	0x04, 0x17
        /*021a*/ 	.short	(.L_78 - .L_77)
.L_77:
        /*021c*/ 	.word	0x00000000
        /*0220*/ 	.short	0x0004
        /*0222*/ 	.short	0x0010
        /*0224*/ 	.byte	0x00, 0xf0, 0x11, 0x00


	//----- nvinfo : EIATTR_KPARAM_INFO
	.align		4
.L_78:
        /*0228*/ 	.byte	0x04, 0x17
        /*022a*/ 	.short	(.L_80 - .L_79)
.L_79:
        /*022c*/ 	.word	0x00000000
        /*0230*/ 	.short	0x0003
        /*0232*/ 	.short	0x000c
        /*0234*/ 	.byte	0x00, 0xf0, 0x11, 0x00


	//----- nvinfo : EIATTR_KPARAM_INFO
	.align		4
.L_80:
        /*0238*/ 	.byte	0x04, 0x17
        /*023a*/ 	.short	(.L_82 - .L_81)
.L_81:
        /*023c*/ 	.word	0x00000000
        /*0240*/ 	.short	0x0002
        /*0242*/ 	.short	0x0008
        /*0244*/ 	.byte	0x00, 0xf0, 0x11, 0x00


	//----- nvinfo : EIATTR_KPARAM_INFO
	.align		4
.L_82:
        /*0248*/ 	.byte	0x04, 0x17
        /*024a*/ 	.short	(.L_84 - .L_83)
.L_83:
        /*024c*/ 	.word	0x00000000
        /*0250*/ 	.short	0x0001
        /*0252*/ 	.short	0x0004
        /*0254*/ 	.byte	0x00, 0xf0, 0x11, 0x00


	//----- nvinfo : EIATTR_KPARAM_INFO
	.align		4
.L_84:
        /*0258*/ 	.byte	0x04, 0x17
        /*025a*/ 	.short	(.L_86 - .L_85)
.L_85:
        /*025c*/ 	.word	0x00000000
        /*0260*/ 	.short	0x0000
        /*0262*/ 	.short	0x0000
        /*0264*/ 	.byte	0x00, 0xf0, 0x11, 0x00


	//----- nvinfo : EIATTR_SPARSE_MMA_MASK
	.align		4
.L_86:
        /*0268*/ 	.byte	0x03, 0x50
        /*026a*/ 	.short	0x0000


	//----- nvinfo : EIATTR_MAXREG_COUNT
	.align		4
        /*026c*/ 	.byte	0x03, 0x1b
        /*026e*/ 	.short	0x00ff


	//----- nvinfo : EIATTR_EXTERNS
	.align		4
        /*0270*/ 	.byte	0x04, 0x0f
        /*0272*/ 	.short	(.L_88 - .L_87)


	//   ....[0]....
	.align		4
.L_87:
        /*0274*/ 	.word	index@(vprintf)


	//----- nvinfo : EIATTR_MERCURY_ISA_VERSION
	.align		4
.L_88:
        /*0278*/ 	.byte	0x03, 0x5f
        /*027a*/ 	.short	0x0101


	//----- nvinfo : EIATTR_VRC_CTA_INIT_COUNT
	.align		4
        /*027c*/ 	.byte	0x02, 0x4a
	.zero		1
	.zero		1


	//----- nvinfo : EIATTR_SYSCALL_OFFSETS
	.align		4
        /*0280*/ 	.byte	0x04, 0x46
        /*0282*/ 	.short	(.L_90 - .L_89)


	//   ....[0]....
.L_89:
        /*0284*/ 	.word	0x00002b10


	//----- nvinfo : EIATTR_EXIT_INSTR_OFFSETS
	.align		4
.L_90:
        /*0288*/ 	.byte	0x04, 0x1c
        /*028a*/ 	.short	(.L_92 - .L_91)


	//   ....[0]....
.L_91:
        /*028c*/ 	.word	0x00002b20


	//----- nvinfo : EIATTR_CRS_STACK_SIZE
	.align		4
.L_92:
        /*0290*/ 	.byte	0x04, 0x1e
        /*0292*/ 	.short	(.L_94 - .L_93)
.L_93:
        /*0294*/ 	.word	0x00000000


	//----- nvinfo : EIATTR_CBANK_PARAM_SIZE
	.align		4
.L_94:
        /*0298*/ 	.byte	0x03, 0x19
        /*029a*/ 	.short	0x0098


	//----- nvinfo : EIATTR_PARAM_CBANK
	.align		4
        /*029c*/ 	.byte	0x04, 0x0a
        /*029e*/ 	.short	(.L_96 - .L_95)
	.align		4
.L_95:
        /*02a0*/ 	.word	index@(.nv.constant0._Z7computefiifffffffffffffffffffffffffffffffffff)
        /*02a4*/ 	.short	0x0380
        /*02a6*/ 	.short	0x0098


	//----- nvinfo : EIATTR_SW_WAR
	.align		4
.L_96:
        /*02a8*/ 	.byte	0x04, 0x36
        /*02aa*/ 	.short	(.L_98 - .L_97)
.L_97:
        /*02ac*/ 	.word	0x00000008
.L_98:


//--------------------- .nv.callgraph             --------------------------
	.section	.nv.callgraph,"",@"SHT_CUDA_CALLGRAPH"
	.align	4
	.sectionentsize	8
	.align		4
        /*0000*/ 	.word	0x00000000
	.align		4
        /*0004*/ 	.word	0xffffffff
	.align		4
        /*0008*/ 	.word	index@(_Z7computefiifffffffffffffffffffffffffffffffffff)
	.align		4
        /*000c*/ 	.word	index@(vprintf)
	.align		4
        /*0010*/ 	.word	0x00000000
	.align		4
        /*0014*/ 	.word	0xfffffffe
	.align		4
        /*0018*/ 	.word	0x00000000
	.align		4
        /*001c*/ 	.word	0xfffffffd
	.align		4
        /*0020*/ 	.word	0x00000000
	.align		4
        /*0024*/ 	.word	0xfffffffc


//--------------------- .nv.constant4             --------------------------
	.section	.nv.constant4,"a",@progbits
	.align	8
	.align		8
.nv.constant4:
        /*0000*/ 	.dword	vprintf
	.align		8
        /*0008*/ 	.dword	$str


//--------------------- .text._Z7computefiifffffffffffffffffffffffffffffffffff --------------------------
	.section	.text._Z7computefiifffffffffffffffffffffffffffffffffff,"ax",@progbits
	.align	128
        .global         _Z7computefiifffffffffffffffffffffffffffffffffff
        .type           _Z7computefiifffffffffffffffffffffffffffffffffff,@function
        .size           _Z7computefiifffffffffffffffffffffffffffffffffff,(.L_x_37 - _Z7computefiifffffffffffffffffffffffffffffffffff)
        .other          _Z7computefiifffffffffffffffffffffffffffffffffff,@"STO_CUDA_ENTRY STV_DEFAULT"
_Z7computefiifffffffffffffffffffffffffffffffffff:
.text._Z7computefiifffffffffffffffffffffffffffffffffff:
[----:B------:R-:W0:Y:S01]  /*0000*/  LDC R1, c[0x0][0x37c] ;  /* 0x0000df00ff017b82 */ /* 0x000e220000000800 */
[----:B------:R-:W1:Y:S01]  /*0010*/  LDCU UR6, c[0x0][0x384] ;  /* 0x00007080ff0677ac */ /* 0x000e620008000800 */
[----:B0-----:R-:W-:Y:S01]  /*0020*/  IADD3 R1, PT, PT, R1, -0x8, RZ ;  /* 0xfffffff801017810 */ /* 0x001fe20007ffe0ff */
[----:B------:R-:W0:Y:S01]  /*0030*/  LDCU UR4, c[0x0][0x2f8] ;  /* 0x00005f00ff0477ac */ /* 0x000e220008000800 */
[----:B------:R-:W2:Y:S01]  /*0040*/  LDCU UR7, c[0x0][0x380] ;  /* 0x00007000ff0777ac */ /* 0x000ea20008000800 */
[----:B------:R-:W3:Y:S01]  /*0050*/  LDCU UR5, c[0x0][0x2fc] ;  /* 0x00005f80ff0577ac */ /* 0x000ee20008000800 */
[----:B-1----:R-:W-:Y:S01]  /*0060*/  UISETP.GE.AND UP0, UPT, UR6, 0x1, UPT ;  /* 0x000000010600788c */ /* 0x002fe2000bf06270 */
[----:B0-----:R-:W-:Y:S02]  /*0070*/  IADD3 R6, P0, PT, R1, UR4, RZ ;  /* 0x0000000401067c10 */ /* 0x001fe4000ff1e0ff */
[----:B--2---:R-:W-:Y:S02]  /*0080*/  MOV R3, UR7 ;  /* 0x0000000700037c02 */ /* 0x004fe40008000f00 */
[----:B---3--:R-:W-:-:S04]  /*0090*/  IADD3.X R7, PT, PT, RZ, UR5, RZ, P0, !PT ;  /* 0x00000005ff077c10 */ /* 0x008fc800087fe4ff */
[----:B------:R-:W-:Y:S05]  /*00a0*/  BRA.U !UP0, `(.L_x_0) ;  /* 0x0000002908787547 */ /* 0x000fea000b800000 */
[----:B------:R-:W0:Y:S01]  /*00b0*/  MUFU.RSQ R0, -8.76050022400000000000e+09 ;  /* 0xd0028aa800007908 */ /* 0x000e220000001400 */
[----:B------:R-:W-:Y:S01]  /*00c0*/  HFMA2 R5, -RZ, RZ, 1.3251953125, -55.71875 ;  /* 0x3d4dd2f7ff057431 */ /* 0x000fe200000001ff */
[----:B------:R-:W1:Y:S01]  /*00d0*/  LDC R10, c[0x0][0x3a0] ;  /* 0x0000e800ff0a7b82 */ /* 0x000e620000000800 */
[----:B------:R-:W-:Y:S01]  /*00e0*/  HFMA2 R9, -RZ, RZ, 8.1717967987060546875e-05, -14752 ;  /* 0x055bf334ff097431 */ /* 0x000fe200000001ff */
[----:B------:R-:W-:Y:S01]  /*00f0*/  MOV R4, 0x7994fab4 ;  /* 0x7994fab400047802 */ /* 0x000fe20000000f00 */
[----:B------:R-:W2:Y:S01]  /*0100*/  LDCU UR4, c[0x0][0x38c] ;  /* 0x00007180ff0477ac */ /* 0x000ea20008000800 */
[C---:B0-----:R-:W-:Y:S01]  /*0110*/  FMUL R2, R0.reuse, -8.76050022400000000000e+09 ;  /* 0xd0028aa800027820 */ /* 0x041fe20000400000 */
[----:B------:R-:W-:-:S04]  /*0120*/  FMUL R3, R0, -0.5 ;  /* 0xbf00000000037820 */ /* 0x000fc80000400000 */
[----:B------:R-:W-:-:S04]  /*0130*/  FFMA R3, R2, R3, 0.5 ;  /* 0x3f00000002037423 */ /* 0x000fc80000000003 */
[----:B------:R-:W-:Y:S01]  /*0140*/  FFMA R3, R2, R3, R2 ;  /* 0x0000000302037223 */ /* 0x000fe20000000002 */
[----:B-1----:R-:W0:Y:S03]  /*0150*/  FCHK P0, R10, -1.0341999872506336483e-35 ;  /* 0x855bf3340a007902 */ /* 0x002e260000000000 */
[----:B------:R-:W-:-:S04]  /*0160*/  FMUL R0, R3, R3 ;  /* 0x0000000303007220 */ /* 0x000fc80000400000 */
[----:B------:R-:W-:-:S04]  /*0170*/  FFMA R5, R0, R5, 0.018773360177874565125 ;  /* 0x3c99ca9700057423 */ /* 0x000fc80000000005 */
[----:B------:R-:W-:-:S04]  /*0180*/  FFMA R5, R0, R5, 0.046769052743911743164 ;  /* 0x3d3f90e800057423 */ /* 0x000fc80000000005 */
[----:B------:R-:W-:-:S04]  /*0190*/  FFMA R5, R0, R5, 0.074823014438152313232 ;  /* 0x3d993ccf00057423 */ /* 0x000fc80000000005 */
[----:B------:R-:W-:-:S04]  /*01a0*/  FFMA R5, R0, R5, 0.16667181253433227539 ;  /* 0x3e2aac0400057423 */ /* 0x000fc80000000005 */
[----:B------:R-:W-:Y:S01]  /*01b0*/  FMUL R0, R0, R5 ;  /* 0x0000000500007220 */ /* 0x000fe20000400000 */
[----:B------:R-:W-:-:S03]  /*01c0*/  MOV R5, 0x3fd774eb ;  /* 0x3fd774eb00057802 */ /* 0x000fc60000000f00 */
[----:B------:R-:W-:Y:S01]  /*01d0*/  FFMA R0, R3, R0, R3 ;  /* 0x0000000003007223 */ /* 0x000fe20000000003 */
[----:B------:R-:W-:-:S03]  /*01e0*/  FFMA R3, -R4, R9, 1 ;  /* 0x3f80000004037423 */ /* 0x000fc60000000109 */
[----:B------:R-:W-:Y:S01]  /*01f0*/  FMUL R2, R0, -2 ;  /* 0xc000000000027820 */ /* 0x000fe20000400000 */
[----:B------:R-:W-:-:S03]  /*0200*/  FFMA R0, R3, -R4, -9.66930998166649967762e+34 ;  /* 0xf994fab403007423 */ /* 0x000fc60000000804 */
[----:B------:R-:W-:Y:S01]  /*0210*/  FFMA R2, R5, 0.93318945169448852539, R2 ;  /* 0x3f6ee58105027823 */ /* 0x000fe20000000002 */
[----:B------:R-:W-:-:S04]  /*0220*/  FFMA R3, R0, R10, RZ ;  /* 0x0000000a00037223 */ /* 0x000fc800000000ff */
[----:B------:R-:W-:Y:S01]  /*0230*/  FSETP.NAN.AND P1, PT, R2, R2, PT ;  /* 0x000000020200720b */ /* 0x000fe20003f28000 */
[----:B------:R-:W-:-:S03]  /*0240*/  FFMA R4, R3, 1.0341999872506336483e-35, R10 ;  /* 0x055bf33403047823 */ /* 0x000fc6000000000a */
[----:B------:R-:W-:Y:S01]  /*0250*/  FSEL R8, |R2|, R2, !P1 ;  /* 0x0000000202087208 */ /* 0x000fe20004800200 */
[----:B------:R-:W-:-:S04]  /*0260*/  FFMA R0, R0, R4, R3 ;  /* 0x0000000400007223 */ /* 0x000fc80000000003 */
[----:B--2---:R-:W-:Y:S01]  /*0270*/  FADD R8, -R8, UR4 ;  /* 0x0000000408087e21 */ /* 0x004fe20008000100 */
[----:B0-----:R-:W-:Y:S06]  /*0280*/  @!P0 BRA `(.L_x_1) ;  /* 0x0000000000148947 */ /* 0x001fec0003800000 */
[----:B------:R-:W0:Y:S01]  /*0290*/  LDC R3, c[0x0][0x3a0] ;  /* 0x0000e800ff037b82 */ /* 0x000e220000000800 */
[----:B------:R-:W-:Y:S02]  /*02a0*/  MOV R4, 0x855bf334 ;  /* 0x855bf33400047802 */ /* 0x000fe40000000f00 */
[----:B------:R-:W-:-:S07]  /*02b0*/  MOV R29, 0x2d0 ;  /* 0x000002d0001d7802 */ /* 0x000fce0000000f00 */
[----:B0-----:R-:W-:Y:S05]  /*02c0*/  CALL.REL.NOINC `($__internal_0_$__cuda_sm3x_div_rn_noftz_f32_slowpath) ;  /* 0x0000002800187944 */ /* 0x001fea0003c00000 */
[----:B------:R-:W-:-:S07]  /*02d0*/  MOV R0, R3 ;  /* 0x0000000300007202 */ /* 0x000fce0000000f00 */
.L_x_1:
[----:B------:R-:W0:Y:S01]  /*02e0*/  LDC R3, c[0x0][0x39c] ;  /* 0x0000e700ff037b82 */ /* 0x000e220000000800 */
[----:B------:R-:W-:Y:S02]  /*02f0*/  MOV R5, 0x3e055027 ;  /* 0x3e05502700057802 */ /* 0x000fe40000000f00 */
[----:B------:R-:W-:Y:S02]  /*0300*/  MOV R10, 0x7cef2fc0 ;  /* 0x7cef2fc0000a7802 */ /* 0x000fe40000000f00 */
[----:B------:R-:W-:-:S03]  /*0310*/  MOV R9, 0x208ff68 ;  /* 0x0208ff6800097802 */ /* 0x000fc60000000f00 */
[----:B------:R-:W1:Y:S02]  /*0320*/  LDC R12, c[0x0][0x3ac] ;  /* 0x0000eb00ff0c7b82 */ /* 0x000e640000000800 */
[----:B------:R-:W-:Y:S01]  /*0330*/  FFMA R9, -R10, R9, 1 ;  /* 0x3f8000000a097423 */ /* 0x000fe20000000109 */
[----:B0-----:R-:W-:-:S05]  /*0340*/  FFMA R2, R0, R3, 1.95119999031231211467e+34 ;  /* 0x7870810400027423 */ /* 0x001fca0000000003 */
[----:B------:R-:W-:-:S13]  /*0350*/  FSETP.GEU.AND P0, PT, R2, 1.175494350822287508e-38, PT ;  /* 0x008000000200780b */ /* 0x000fda0003f0e000 */
[----:B------:R-:W-:-:S05]  /*0360*/  @!P0 FMUL R2, R2, 8388608 ;  /* 0x4b00000002028820 */ /* 0x000fca0000400000 */
[C---:B------:R-:W-:Y:S02]  /*0370*/  IADD3 R0, PT, PT, R2.reuse, -0x3f2aaaab, RZ ;  /* 0xc0d5555502007810 */ /* 0x040fe40007ffe0ff */
[----:B------:R-:W-:Y:S02]  /*0380*/  FSETP.NEU.AND P1, PT, R2, RZ, PT ;  /* 0x000000ff0200720b */ /* 0x000fe40003f2d000 */
[----:B------:R-:W-:-:S04]  /*0390*/  LOP3.LUT R3, R0, 0xff800000, RZ, 0xc0, !PT ;  /* 0xff80000000037812 */ /* 0x000fc800078ec0ff */
[-C--:B------:R-:W-:Y:S02]  /*03a0*/  IADD3 R0, PT, PT, R2, -R3.reuse, RZ ;  /* 0x8000000302007210 */ /* 0x080fe40007ffe0ff */
[----:B------:R-:W-:-:S03]  /*03b0*/  I2FP.F32.S32 R3, R3 ;  /* 0x0000000300037245 */ /* 0x000fc60000201400 */
[----:B------:R-:W-:Y:S01]  /*03c0*/  FADD R4, R0, -1 ;  /* 0xbf80000000047421 */ /* 0x000fe20000000000 */
[----:B------:R-:W-:Y:S02]  /*03d0*/  FSEL R0, RZ, -23, P0 ;  /* 0xc1b80000ff007808 */ /* 0x000fe40000000000 */
[----:B------:R-:W-:Y:S01]  /*03e0*/  ISETP.GT.U32.AND P0, PT, R2, 0x7f7fffff, PT ;  /* 0x7f7fffff0200780c */ /* 0x000fe20003f04070 */
[C---:B------:R-:W-:Y:S02]  /*03f0*/  FFMA R5, R4.reuse, -R5, 0.14084610342979431152 ;  /* 0x3e1039f604057423 */ /* 0x040fe40000000805 */
[----:B------:R-:W-:Y:S01]  /*0400*/  FFMA R3, R3, 1.1920928955078125e-07, R0 ;  /* 0x3400000003037823 */ /* 0x000fe20000000000 */
[----:B------:R-:W-:Y:S01]  /*0410*/  FFMA R0, R9, -R10, -9.93541947398718536385e+36 ;  /* 0xfcef2fc009007423 */ /* 0x000fe2000000080a */
[----:B------:R-:W-:Y:S01]  /*0420*/  FFMA R5, R4, R5, -0.12148627638816833496 ;  /* 0xbdf8cdcc04057423 */ /* 0x000fe20000000005 */
[----:B------:R-:W-:-:S03]  /*0430*/  MOV R9, 0x7f800000 ;  /* 0x7f80000000097802 */ /* 0x000fc60000000f00 */
[----:B------:R-:W-:-:S04]  /*0440*/  FFMA R5, R4, R5, 0.13980610668659210205 ;  /* 0x3e0f295504057423 */ /* 0x000fc80000000005 */
[----:B------:R-:W-:-:S04]  /*0450*/  FFMA R5, R4, R5, -0.16684235632419586182 ;  /* 0xbe2ad8b904057423 */ /* 0x000fc80000000005 */
[----:B------:R-:W-:-:S04]  /*0460*/  FFMA R5, R4, R5, 0.20012299716472625732 ;  /* 0x3e4ced0b04057423 */ /* 0x000fc80000000005 */
[----:B------:R-:W-:-:S04]  /*0470*/  FFMA R5, R4, R5, -0.24999669194221496582 ;  /* 0xbe7fff2204057423 */ /* 0x000fc80000000005 */
[----:B------:R-:W-:-:S04]  /*0480*/  FFMA R5, R4, R5, 0.33333182334899902344 ;  /* 0x3eaaaa7804057423 */ /* 0x000fc80000000005 */
[----:B------:R-:W-:-:S04]  /*0490*/  FFMA R5, R4, R5, -0.5 ;  /* 0xbf00000004057423 */ /* 0x000fc80000000005 */
[----:B------:R-:W-:-:S04]  /*04a0*/  FMUL R5, R4, R5 ;  /* 0x0000000504057220 */ /* 0x000fc80000400000 */
[----:B------:R-:W-:Y:S01]  /*04b0*/  FFMA R4, R4, R5, R4 ;  /* 0x0000000504047223 */ /* 0x000fe20000000004 */
[----:B-1----:R-:W-:-:S03]  /*04c0*/  FFMA R5, R0, R12, RZ ;  /* 0x0000000c00057223 */ /* 0x002fc600000000ff */
[----:B------:R-:W-:Y:S01]  /*04d0*/  FFMA R3, R3, 0.69314718246459960938, R4 ;  /* 0x3f31721803037823 */ /* 0x000fe20000000004 */
[----:B------:R-:W-:Y:S01]  /*04e0*/  @P0 FFMA R3, R2, R9, +INF ;  /* 0x7f80000002030423 */ /* 0x000fe20000000009 */
[----:B------:R-:W0:Y:S01]  /*04f0*/  FCHK P0, R12, -1.0064999981022574889e-37 ;  /* 0x8208ff680c007902 */ /* 0x000e220000000000 */
[----:B------:R-:W-:Y:S02]  /*0500*/  FFMA R2, R5, 1.0064999981022574889e-37, R12 ;  /* 0x0208ff6805027823 */ /* 0x000fe4000000000c */
[----:B------:R-:W-:Y:S02]  /*0510*/  FMUL R3, R3, 0.43429449200630187988 ;  /* 0x3ede5bd903037820 */ /* 0x000fe40000400000 */
[----:B------:R-:W-:-:S03]  /*0520*/  FFMA R5, R0, R2, R5 ;  /* 0x0000000200057223 */ /* 0x000fc60000000005 */
[----:B------:R-:W-:Y:S01]  /*0530*/  FSEL R0, R3, -INF , P1 ;  /* 0xff80000003007808 */ /* 0x000fe20000800000 */
[----:B0-----:R-:W-:Y:S06]  /*0540*/  @!P0 BRA `(.L_x_2) ;  /* 0x0000000000148947 */ /* 0x001fec0003800000 */
[----:B------:R-:W0:Y:S01]  /*0550*/  LDC R3, c[0x0][0x3ac] ;  /* 0x0000eb00ff037b82 */ /* 0x000e220000000800 */
[----:B------:R-:W-:Y:S02]  /*0560*/  MOV R4, 0x8208ff68 ;  /* 0x8208ff6800047802 */ /* 0x000fe40000000f00 */
[----:B------:R-:W-:-:S07]  /*0570*/  MOV R29, 0x590 ;  /* 0x00000590001d7802 */ /* 0x000fce0000000f00 */
[----:B0-----:R-:W-:Y:S05]  /*0580*/  CALL.REL.NOINC `($__internal_0_$__cuda_sm3x_div_rn_noftz_f32_slowpath) ;  /* 0x0000002400687944 */ /* 0x001fea0003c00000 */
[----:B------:R-:W-:-:S07]  /*0590*/  MOV R5, R3 ;  /* 0x0000000300057202 */ /* 0x000fce0000000f00 */
.L_x_2:
[----:B------:R-:W-:Y:S01]  /*05a0*/  HFMA2 R3, -RZ, RZ, 0.00010305643081665039062, 1542 ;  /* 0x06c16606ff037431 */ /* 0x000fe200000001ff */
[----:B------:R-:W-:Y:S01]  /*05b0*/  MOV R2, 0x78296eba ;  /* 0x78296eba00027802 */ /* 0x000fe20000000f00 */
[----:B------:R-:W0:Y:S04]  /*05c0*/  FCHK P0, R5, -1.37459995404221125959e+34 ;  /* 0xf8296eba05007902 */ /* 0x000e280000000000 */
[----:B------:R-:W-:-:S04]  /*05d0*/  FFMA R2, -R3, R2, 1 ;  /* 0x3f80000003027423 */ /* 0x000fc80000000102 */
[----:B------:R-:W-:-:S04]  /*05e0*/  FFMA R2, R2, -R3, -7.2748441074825377396e-35 ;  /* 0x86c1660602027423 */ /* 0x000fc80000000803 */
[----:B------:R-:W-:-:S04]  /*05f0*/  FFMA R4, R2, R5, RZ ;  /* 0x0000000502047223 */ /* 0x000fc800000000ff */
[----:B------:R-:W-:-:S04]  /*0600*/  FFMA R9, R4, 1.37459995404221125959e+34, R5 ;  /* 0x78296eba04097823 */ /* 0x000fc80000000005 */
[----:B------:R-:W-:Y:S01]  /*0610*/  FFMA R9, R2, R9, R4 ;  /* 0x0000000902097223 */ /* 0x000fe20000000004 */
[----:B0-----:R-:W-:Y:S06]  /*0620*/  @!P0 BRA `(.L_x_3) ;  /* 0x0000000000148947 */ /* 0x001fec0003800000 */
[----:B------:R-:W-:Y:S02]  /*0630*/  MOV R3, R5 ;  /* 0x0000000500037202 */ /* 0x000fe40000000f00 */
[----:B------:R-:W-:Y:S02]  /*0640*/  MOV R4, 0xf8296eba ;  /* 0xf8296eba00047802 */ /* 0x000fe40000000f00 */
[----:B------:R-:W-:-:S07]  /*0650*/  MOV R29, 0x670 ;  /* 0x00000670001d7802 */ /* 0x000fce0000000f00 */
[----:B------:R-:W-:Y:S05]  /*0660*/  CALL.REL.NOINC `($__internal_0_$__cuda_sm3x_div_rn_noftz_f32_slowpath) ;  /* 0x0000002400307944 */ /* 0x000fea0003c00000 */
[----:B------:R-:W-:-:S07]  /*0670*/  MOV R9, R3 ;  /* 0x0000000300097202 */ /* 0x000fce0000000f00 */
.L_x_3:
[----:B------:R-:W0:Y:S01]  /*0680*/  LDC R5, c[0x0][0x3c0] ;  /* 0x0000f000ff057b82 */ /* 0x000e220000000800 */
[----:B------:R-:W1:Y:S02]  /*0690*/  LDCU UR4, c[0x0][0x3bc] ;  /* 0x00007780ff0477ac */ /* 0x000e640008000800 */
[----:B-1----:R-:W-:Y:S01]  /*06a0*/  MOV R10, UR4 ;  /* 0x00000004000a7c02 */ /* 0x002fe20008000f00 */
[----:B0-----:R-:W0:Y:S08]  /*06b0*/  MUFU.RCP R2, R5 ;  /* 0x0000000500027308 */ /* 0x001e300000001000 */
[----:B------:R-:W1:Y:S01]  /*06c0*/  FCHK P0, R10, R5 ;  /* 0x000000050a007302 */ /* 0x000e620000000000 */
[----:B0-----:R-:W-:-:S04]  /*06d0*/  FFMA R3, R2, -R5, 1 ;  /* 0x3f80000002037423 */ /* 0x001fc80000000805 */
[----:B------:R-:W-:-:S04]  /*06e0*/  FFMA R2, R2, R3, R2 ;  /* 0x0000000302027223 */ /* 0x000fc80000000002 */
[----:B------:R-:W-:-:S04]  /*06f0*/  FFMA R3, R2, UR4, RZ ;  /* 0x0000000402037c23 */ /* 0x000fc800080000ff */
[----:B------:R-:W-:-:S04]  /*0700*/  FFMA R4, R3, -R5, UR4 ;  /* 0x0000000403047e23 */ /* 0x000fc80008000805 */
[----:B------:R-:W-:Y:S01]  /*0710*/  FFMA R2, R2, R4, R3 ;  /* 0x0000000402027223 */ /* 0x000fe20000000003 */
[----:B-1----:R-:W-:Y:S06]  /*0720*/  @!P0 BRA `(.L_x_4) ;  /* 0x0000000000148947 */ /* 0x002fec0003800000 */
[----:B------:R-:W0:Y:S01]  /*0730*/  LDC R3, c[0x0][0x3bc] ;  /* 0x0000ef00ff037b82 */ /* 0x000e220000000800 */
[----:B------:R-:W-:-:S07]  /*0740*/  MOV R29, 0x770 ;  /* 0x00000770001d7802 */ /* 0x000fce0000000f00 */
[----:B------:R-:W1:Y:S02]  /*0750*/  LDC R4, c[0x0][0x3c0] ;  /* 0x0000f000ff047b82 */ /* 0x000e640000000800 */
[----:B01----:R-:W-:Y:S05]  /*0760*/  CALL.REL.NOINC `($__internal_0_$__cuda_sm3x_div_rn_noftz_f32_slowpath) ;  /* 0x0000002000f07944 */ /* 0x003fea0003c00000 */
[----:B------:R-:W-:-:S07]  /*0770*/  MOV R2, R3 ;  /* 0x0000000300027202 */ /* 0x000fce0000000f00 */
.L_x_4:
[----:B------:R-:W-:Y:S01]  /*0780*/  FADD R5, R2, -1.9281866869109482896e-42 ;  /* 0x8000056002057421 */ /* 0x000fe20000000000 */
[----:B------:R-:W0:Y:S01]  /*0790*/  LDC R10, c[0x0][0x3b4] ;  /* 0x0000ed00ff0a7b82 */ /* 0x000e220000000800 */
[----:B------:R-:W-:Y:S01]  /*07a0*/  UMOV UR4, 0x799b8db3 ;  /* 0x799b8db300047882 */ /* 0x000fe20000000000 */
[----:B------:R-:W1:Y:S01]  /*07b0*/  LDCU UR5, c[0x0][0x3b8] ;  /* 0x00007700ff0577ac */ /* 0x000e620008000800 */
[----:B------:R-:W2:Y:S01]  /*07c0*/  MUFU.RCP R2, R5 ;  /* 0x0000000500027308 */ /* 0x000ea20000001000 */
[----:B------:R-:W-:-:S07]  /*07d0*/  MOV R12, UR4 ;  /* 0x00000004000c7c02 */ /* 0x000fce0008000f00 */
[----:B------:R-:W3:Y:S01]  /*07e0*/  FCHK P0, -R12, R5 ;  /* 0x000000050c007302 */ /* 0x000ee20000000100 */
[----:B--2---:R-:W-:-:S04]  /*07f0*/  FFMA R3, -R5, R2, 1 ;  /* 0x3f80000005037423 */ /* 0x004fc80000000102 */
[----:B------:R-:W-:Y:S01]  /*0800*/  FFMA R2, R2, R3, R2 ;  /* 0x0000000302027223 */ /* 0x000fe20000000002 */
[----:B0-----:R-:W-:-:S03]  /*0810*/  FADD R10, -R10, -1.47130003088893766877e+34 ;  /* 0xf8355a0b0a0a7421 */ /* 0x001fc60000000100 */
[----:B------:R-:W-:Y:S01]  /*0820*/  FFMA R3, R2, -1.00960001833512902659e+35, RZ ;  /* 0xf99b8db302037823 */ /* 0x000fe200000000ff */
[----:B-1----:R-:W-:-:S03]  /*0830*/  FADD R10, R10, -UR5 ;  /* 0x800000050a0a7e21 */ /* 0x002fc60008000000 */
[----:B------:R-:W-:-:S04]  /*0840*/  FFMA R4, -R5, R3, -1.00960001833512902659e+35 ;  /* 0xf99b8db305047423 */ /* 0x000fc80000000103 */
[----:B------:R-:W-:Y:S01]  /*0850*/  FFMA R11, R2, R4, R3 ;  /* 0x00000004020b7223 */ /* 0x000fe20000000003 */
[----:B---3--:R-:W-:Y:S06]  /*0860*/  @!P0 BRA `(.L_x_5) ;  /* 0x0000000000148947 */ /* 0x008fec0003800000 */
[----:B------:R-:W-:Y:S01]  /*0870*/  HFMA2 R3, -RZ, RZ, -45920, -0.0003478527069091796875 ;  /* 0xf99b8db3ff037431 */ /* 0x000fe200000001ff */
[----:B------:R-:W-:Y:S02]  /*0880*/  MOV R4, R5 ;  /* 0x0000000500047202 */ /* 0x000fe40000000f00 */
[----:B------:R-:W-:-:S07]  /*0890*/  MOV R29, 0x8b0 ;  /* 0x000008b0001d7802 */ /* 0x000fce0000000f00 */
[----:B------:R-:W-:Y:S05]  /*08a0*/  CALL.REL.NOINC `($__internal_0_$__cuda_sm3x_div_rn_noftz_f32_slowpath) ;  /* 0x0000002000a07944 */ /* 0x000fea0003c00000 */
[----:B------:R-:W-:-:S07]  /*08b0*/  MOV R11, R3 ;  /* 0x00000003000b7202 */ /* 0x000fce0000000f00 */
.L_x_5:
[----:B------:R-:W0:Y:S01]  /*08c0*/  LDC R4, c[0x0][0x3d0] ;  /* 0x0000f400ff047b82 */ /* 0x000e220000000800 */
[----:B------:R-:W1:Y:S01]  /*08d0*/  LDCU UR4, c[0x0][0x3c4] ;  /* 0x00007880ff0477ac */ /* 0x000e620008000800 */
[----:B------:R-:W-:Y:S02]  /*08e0*/  HFMA2 R13, -RZ, RZ, 1.857421875, -1409 ;  /* 0x3f6ee581ff0d7431 */ /* 0x000fe400000001ff */
[----:B------:R-:W-:Y:S01]  /*08f0*/  FADD R11, R11, +INF ;  /* 0x7f8000000b0b7421 */ /* 0x000fe20000000000 */
[----:B------:R-:W-:-:S03]  /*0900*/  MOV R14, 0x4016cbe4 ;  /* 0x4016cbe4000e7802 */ /* 0x000fc60000000f00 */
[C---:B------:R-:W-:Y:S01]  /*0910*/  FADD R12, |R11|.reuse, |R10| ;  /* 0x4000000a0b0c7221 */ /* 0x040fe20000000200 */
[----:B------:R-:W1:Y:S01]  /*0920*/  LDC.64 R20, c[0x0][0x3c8] ;  /* 0x0000f200ff147b82 */ /* 0x000e620000000a00 */
[----:B------:R-:W-:Y:S02]  /*0930*/  FSETP.GT.AND P4, PT, |R10|, |R11|, PT ;  /* 0x4000000b0a00720b */ /* 0x000fe40003f84200 */
[----:B------:R-:W-:Y:S02]  /*0940*/  ISETP.GE.AND P1, PT, R11, RZ, PT ;  /* 0x000000ff0b00720c */ /* 0x000fe40003f26270 */
[----:B------:R-:W-:Y:S02]  /*0950*/  FSEL R13, R13, 1.8663789033889770508, P4 ;  /* 0x3feee5810d0d7808 */ /* 0x000fe40002000000 */
[----:B------:R-:W-:Y:S02]  /*0960*/  P2R R27, PR, RZ, 0x2 ;  /* 0x00000002ff1b7803 */ /* 0x000fe40000000000 */
[----:B------:R-:W-:-:S02]  /*0970*/  FSEL R14, R14, 0.78539818525314331055, !P1 ;  /* 0x3f490fdb0e0e7808 */ /* 0x000fc40004800000 */
[----:B------:R-:W-:Y:S02]  /*0980*/  FSEL R15, |R10|, |R11|, P4 ;  /* 0x4000000b0a0f7208 */ /* 0x000fe40002000200 */
[----:B------:R-:W-:Y:S01]  /*0990*/  FSEL R16, RZ, 3.1415927410125732422, P1 ;  /* 0x40490fdbff107808 */ /* 0x000fe20000800000 */
[----:B0-----:R-:W-:-:S04]  /*09a0*/  FADD R4, -R4, -10401 ;  /* 0xc622840004047421 */ /* 0x001fc80000000100 */
[----:B------:R-:W0:Y:S01]  /*09b0*/  MUFU.RCP R3, R4 ;  /* 0x0000000400037308 */ /* 0x000e220000001000 */
[----:B-1----:R-:W-:-:S07]  /*09c0*/  FADD R17, -R20, UR4 ;  /* 0x0000000414117e21 */ /* 0x002fce0008000100 */
[----:B------:R-:W1:Y:S01]  /*09d0*/  FCHK P0, R21, R4 ;  /* 0x0000000415007302 */ /* 0x000e620000000000 */
[----:B0-----:R-:W-:-:S04]  /*09e0*/  FFMA R2, -R4, R3, 1 ;  /* 0x3f80000004027423 */ /* 0x001fc80000000103 */
[----:B------:R-:W-:-:S04]  /*09f0*/  FFMA R2, R3, R2, R3 ;  /* 0x0000000203027223 */ /* 0x000fc80000000003 */
[----:B------:R-:W-:-:S04]  /*0a00*/  FFMA R3, R2, R21, RZ ;  /* 0x0000001502037223 */ /* 0x000fc800000000ff */
[----:B------:R-:W-:-:S04]  /*0a10*/  FFMA R5, -R4, R3, R21 ;  /* 0x0000000304057223 */ /* 0x000fc80000000115 */
[----:B------:R-:W-:Y:S01]  /*0a20*/  FFMA R18, R2, R5, R3 ;  /* 0x0000000502127223 */ /* 0x000fe20000000003 */
[----:B------:R-:W-:Y:S01]  /*0a30*/  FSEL R2, |R11|, |R10|, P4 ;  /* 0x4000000a0b027208 */ /* 0x000fe20002000200 */
[----:B-1----:R-:W-:Y:S06]  /*0a40*/  @!P0 BRA `(.L_x_6) ;  /* 0x0000000000108947 */ /* 0x002fec0003800000 */
[----:B------:R-:W0:Y:S01]  /*0a50*/  LDC R3, c[0x0][0x3cc] ;  /* 0x0000f300ff037b82 */ /* 0x000e220000000800 */
[----:B------:R-:W-:-:S07]  /*0a60*/  MOV R29, 0xa80 ;  /* 0x00000a80001d7802 */ /* 0x000fce0000000f00 */
[----:B0-----:R-:W-:Y:S05]  /*0a70*/  CALL.REL.NOINC `($__internal_0_$__cuda_sm3x_div_rn_noftz_f32_slowpath) ;  /* 0x00000020002c7944 */ /* 0x001fea0003c00000 */
[----:B------:R-:W-:-:S07]  /*0a80*/  MOV R18, R3 ;  /* 0x0000000300127202 */ /* 0x000fce0000000f00 */
.L_x_6:
[----:B------:R-:W-:Y:S01]  /*0a90*/  FADD R17, R17, R18 ;  /* 0x0000001211117221 */ /* 0x000fe20000000000 */
[----:B------:R-:W0:Y:S01]  /*0aa0*/  LDC R22, c[0x0][0x3d8] ;  /* 0x0000f600ff167b82 */ /* 0x000e220000000800 */
[----:B------:R-:W-:Y:S02]  /*0ab0*/  MOV R5, 0x363d0ada ;  /* 0x363d0ada00057802 */ /* 0x000fe40000000f00 */
[C---:B------:R-:W-:Y:S01]  /*0ac0*/  FMUL R3, |R17|.reuse, 1.4426950216293334961 ;  /* 0x3fb8aa3b11037820 */ /* 0x040fe20000400200 */
[----:B------:R-:W-:Y:S01]  /*0ad0*/  FMUL R18, R17, R17 ;  /* 0x0000001111127220 */ /* 0x000fe20000400000 */
[----:B------:R-:W-:Y:S02]  /*0ae0*/  MOV R21, 0x42fc0000 ;  /* 0x42fc000000157802 */ /* 0x000fe40000000f00 */
[----:B------:R-:W1:Y:S01]  /*0af0*/  FRND.TRUNC R4, R3 ;  /* 0x0000000300047307 */ /* 0x000e62000020d000 */
[----:B------:R-:W-:Y:S01]  /*0b00*/  FFMA R5, R18, R5, 0.00019836159481201320887 ;  /* 0x394fff4912057423 */ /* 0x000fe20000000005 */
[----:B------:R-:W-:-:S02]  /*0b10*/  MOV R23, 0x7f800000 ;  /* 0x7f80000000177802 */ /* 0x000fc40000000f00 */
[----:B------:R-:W-:Y:S01]  /*0b20*/  MOV R20, 0x410 ;  /* 0x0000041000147802 */ /* 0x000fe20000000f00 */
[----:B------:R-:W-:-:S04]  /*0b30*/  FFMA R19, R18, R5, 0.0083333496004343032837 ;  /* 0x3c08889a12137423 */ /* 0x000fc80000000005 */
[----:B------:R-:W-:Y:S01]  /*0b40*/  FFMA R20, R23, -R20, 1 ;  /* 0x3f80000017147423 */ /* 0x000fe20000000814 */
[----:B------:R-:W-:-:S03]  /*0b50*/  FFMA R19, R18, R19, 0.16666667163372039795 ;  /* 0x3e2aaaab12137423 */ /* 0x000fc60000000013 */
[----:B------:R-:W-:Y:S01]  /*0b60*/  FFMA R20, R20, R23, +INF ;  /* 0x7f80000014147423 */ /* 0x000fe20000000017 */
[----:B------:R-:W-:Y:S01]  /*0b70*/  FMUL R18, R18, R19 ;  /* 0x0000001312127220 */ /* 0x000fe20000400000 */
[----:B-1----:R-:W-:Y:S02]  /*0b80*/  FSETP.GT.AND P0, PT, |R4|, 126, PT ;  /* 0x42fc00000400780b */ /* 0x002fe40003f04200 */
[----:B------:R-:W-:Y:S01]  /*0b90*/  LOP3.LUT R5, R21, 0x80000000, R4, 0xb8, !PT ;  /* 0x8000000015057812 */ /* 0x000fe200078eb804 */
[----:B0-----:R-:W-:Y:S01]  /*0ba0*/  FMUL R3, R22, 1.0249999674721606024e-21 ;  /* 0x1c9ae4c416037820 */ /* 0x001fe20000400000 */
[----:B------:R-:W-:Y:S02]  /*0bb0*/  FFMA R18, R17, R18, R17 ;  /* 0x0000001211127223 */ /* 0x000fe40000000011 */
[----:B------:R-:W-:Y:S01]  /*0bc0*/  FSEL R4, R5, R4, P0 ;  /* 0x0000000405047208 */ /* 0x000fe20000000000 */
[----:B------:R-:W-:-:S04]  /*0bd0*/  FFMA R21, R3, R20, RZ ;  /* 0x0000001403157223 */ /* 0x000fc800000000ff */
[C---:B------:R-:W-:Y:S01]  /*0be0*/  FFMA R5, R4.reuse, -0.69314718246459960938, |R17| ;  /* 0xbf31721804057823 */ /* 0x040fe20000000411 */
[----:B------:R-:W0:Y:S01]  /*0bf0*/  FCHK P0, R3, 1.4573504028978097538e-42 ;  /* 0x0000041003007902 */ /* 0x000e220000000000 */
[----:B------:R-:W-:Y:S01]  /*0c00*/  FFMA R22, R21, -1.4573504028978097538e-42, R3 ;  /* 0x8000041015167823 */ /* 0x000fe20000000003 */
[C---:B------:R-:W-:Y:S01]  /*0c10*/  FADD R19, R4.reuse, 12583037 ;  /* 0x4b40007d04137421 */ /* 0x040fe20000000000 */
[----:B------:R-:W-:Y:S02]  /*0c20*/  FFMA R5, R4, 1.9046542121259335545e-09, R5 ;  /* 0x3102e30804057823 */ /* 0x000fe40000000005 */
[----:B------:R-:W-:Y:S02]  /*0c30*/  FFMA R21, R20, R22, R21 ;  /* 0x0000001614157223 */ /* 0x000fe40000000015 */
[----:B------:R-:W-:Y:S01]  /*0c40*/  SHF.L.U32 R19, R19, 0x17, RZ ;  /* 0x0000001713137819 */ /* 0x000fe200000006ff */
[----:B------:R-:W-:Y:S01]  /*0c50*/  FMUL R20, R5, 1.4426950216293334961 ;  /* 0x3fb8aa3b05147820 */ /* 0x000fe20000400000 */
[----:B0-----:R-:W-:Y:S06]  /*0c60*/  @!P0 BRA `(.L_x_7) ;  /* 0x0000000000108947 */ /* 0x001fec0003800000 */
[----:B------:R-:W-:Y:S01]  /*0c70*/  HFMA2 R4, -RZ, RZ, 0, 6.198883056640625e-05 ;  /* 0x00000410ff047431 */ /* 0x000fe200000001ff */
[----:B------:R-:W-:-:S07]  /*0c80*/  MOV R29, 0xca0 ;  /* 0x00000ca0001d7802 */ /* 0x000fce0000000f00 */
[----:B------:R-:W-:Y:S05]  /*0c90*/  CALL.REL.NOINC `($__internal_0_$__cuda_sm3x_div_rn_noftz_f32_slowpath) ;  /* 0x0000001c00a47944 */ /* 0x000fea0003c00000 */
[----:B------:R-:W-:-:S07]  /*0ca0*/  MOV R21, R3 ;  /* 0x0000000300157202 */ /* 0x000fce0000000f00 */
.L_x_7:
[----:B------:R-:W0:Y:S01]  /*0cb0*/  LDC R22, c[0x0][0x3d4] ;  /* 0x0000f500ff167b82 */ /* 0x000e220000000800 */
[----:B------:R-:W-:Y:S02]  /*0cc0*/  HFMA2 R5, -RZ, RZ, 57760, -1258 ;  /* 0x7b0de4eaff057431 */ /* 0x000fe400000001ff */
[----:B------:R-:W-:Y:S01]  /*0cd0*/  FMUL R3, R21, 1.09540003313594766244e+34 ;  /* 0x780704bb15037820 */ /* 0x000fe20000400000 */
[----:B------:R-:W-:-:S05]  /*0ce0*/  MOV R4, 0x3e6eec1 ;  /* 0x03e6eec100047802 */ /* 0x000fca0000000f00 */
[----:B------:R-:W-:-:S04]  /*0cf0*/  FFMA R4, -R5, R4, 1 ;  /* 0x3f80000005047423 */ /* 0x000fc80000000104 */
[----:B------:R-:W-:Y:S01]  /*0d00*/  FFMA R4, R4, -R5, -7.36756785833071614334e+35 ;  /* 0xfb0de4ea04047423 */ /* 0x000fe20000000805 */
[----:B0-----:R-:W-:-:S04]  /*0d10*/  FFMA R3, R22, 1.68590003154915655287e+35, R3 ;  /* 0x7a01e08416037823 */ /* 0x001fc80000000003 */
[----:B------:R-:W0:Y:S01]  /*0d20*/  FCHK P0, R3, -1.3573000243056624514e-36 ;  /* 0x83e6eec103007902 */ /* 0x000e220000000000 */
[----:B------:R-:W-:-:S04]  /*0d30*/  FFMA R5, R3, R4, RZ ;  /* 0x0000000403057223 */ /* 0x000fc800000000ff */
[----:B------:R-:W-:-:S04]  /*0d40*/  FFMA R21, R5, 1.3573000243056624514e-36, R3 ;  /* 0x03e6eec105157823 */ /* 0x000fc80000000003 */
[----:B------:R-:W-:Y:S01]  /*0d50*/  FFMA R21, R4, R21, R5 ;  /* 0x0000001504157223 */ /* 0x000fe20000000005 */
[----:B0-----:R-:W-:Y:S06]  /*0d60*/  @!P0 BRA `(.L_x_8) ;  /* 0x0000000000108947 */ /* 0x001fec0003800000 */
[----:B------:R-:W-:Y:S02]  /*0d70*/  MOV R4, 0x83e6eec1 ;  /* 0x83e6eec100047802 */ /* 0x000fe40000000f00 */
[----:B------:R-:W-:-:S07]  /*0d80*/  MOV R29, 0xda0 ;  /* 0x00000da0001d7802 */ /* 0x000fce0000000f00 */
[----:B------:R-:W-:Y:S05]  /*0d90*/  CALL.REL.NOINC `($__internal_0_$__cuda_sm3x_div_rn_noftz_f32_slowpath) ;  /* 0x0000001c00647944 */ /* 0x000fea0003c00000 */
[----:B------:R-:W-:-:S07]  /*0da0*/  MOV R21, R3 ;  /* 0x0000000300157202 */ /* 0x000fce0000000f00 */
.L_x_8:
[----:B------:R-:W0:Y:S01]  /*0db0*/  LDC.64 R24, c[0x0][0x3e8] ;  /* 0x0000fa00ff187b82 */ /* 0x000e220000000a00 */
[----:B------:R-:W-:-:S07]  /*0dc0*/  FADD R21, R21, -1.0439673559219887178e-42 ;  /* 0x800002e915157421 */ /* 0x000fce0000000000 */
[----:B------:R-:W1:Y:S01]  /*0dd0*/  LDC.64 R4, c[0x0][0x3e0] ;  /* 0x0000f800ff047b82 */ /* 0x000e620000000a00 */
[----:B0-----:R-:W-:-:S04]  /*0de0*/  FMUL R22, R25, -1.56149995274240000000e+14 ;  /* 0xd70e048119167820 */ /* 0x001fc80000400000 */
[----:B-1----:R-:W-:-:S04]  /*0df0*/  FFMA R5, R5, R24, R22 ;  /* 0x0000001805057223 */ /* 0x002fc80000000016 */
[----:B------:R-:W0:Y:S08]  /*0e00*/  MUFU.RCP R22, R5 ;  /* 0x0000000500167308 */ /* 0x000e300000001000 */
[----:B------:R-:W1:Y:S01]  /*0e10*/  FCHK P0, R4, R5 ;  /* 0x0000000504007302 */ /* 0x000e620000000000 */
[----:B0-----:R-:W-:-:S04]  /*0e20*/  FFMA R3, -R5, R22, 1 ;  /* 0x3f80000005037423 */ /* 0x001fc80000000116 */
[----:B------:R-:W-:-:S04]  /*0e30*/  FFMA R3, R22, R3, R22 ;  /* 0x0000000316037223 */ /* 0x000fc80000000016 */
[----:B------:R-:W-:-:S04]  /*0e40*/  FFMA R22, R3, R4, RZ ;  /* 0x0000000403167223 */ /* 0x000fc800000000ff */
[----:B------:R-:W-:-:S04]  /*0e50*/  FFMA R23, -R5, R22, R4 ;  /* 0x0000001605177223 */ /* 0x000fc80000000104 */
[----:B------:R-:W-:Y:S01]  /*0e60*/  FFMA R22, R3, R23, R22 ;  /* 0x0000001703167223 */ /* 0x000fe20000000016 */
[----:B-1----:R-:W-:Y:S06]  /*0e70*/  @!P0 BRA `(.L_x_9) ;  /* 0x0000000000148947 */ /* 0x002fec0003800000 */
[----:B------:R-:W0:Y:S01]  /*0e80*/  LDC R3, c[0x0][0x3e0] ;  /* 0x0000f800ff037b82 */ /* 0x000e220000000800 */
[----:B------:R-:W-:Y:S02]  /*0e90*/  MOV R4, R5 ;  /* 0x0000000500047202 */ /* 0x000fe40000000f00 */
[----:B------:R-:W-:-:S07]  /*0ea0*/  MOV R29, 0xec0 ;  /* 0x00000ec0001d7802 */ /* 0x000fce0000000f00 */
[----:B0-----:R-:W-:Y:S05]  /*0eb0*/  CALL.REL.NOINC `($__internal_0_$__cuda_sm3x_div_rn_noftz_f32_slowpath) ;  /* 0x0000001c001c7944 */ /* 0x001fea0003c00000 */
[----:B------:R-:W-:-:S07]  /*0ec0*/  MOV R22, R3 ;  /* 0x0000000300167202 */ /* 0x000fce0000000f00 */
.L_x_9:
[----:B------:R-:W0:Y:S01]  /*0ed0*/  LDC R4, c[0x0][0x3f0] ;  /* 0x0000fc00ff047b82 */ /* 0x000e220000000800 */
[----:B------:R-:W-:Y:S01]  /*0ee0*/  UMOV UR6, 0x54 ;  /* 0x0000005400067882 */ /* 0x000fe20000000000 */
[----:B------:R-:W1:Y:S01]  /*0ef0*/  LDCU UR5, c[0x0][0x388] ;  /* 0x00007100ff0577ac */ /* 0x000e620008000800 */
[----:B------:R-:W-:Y:S01]  /*0f00*/  MOV R23, UR6 ;  /* 0x0000000600177c02 */ /* 0x000fe20008000f00 */
[----:B------:R-:W2:Y:S01]  /*0f10*/  LDCU UR4, c[0x0][0x3dc] ;  /* 0x00007b80ff0477ac */ /* 0x000ea20008000800 */
[----:B-1----:R-:W-:Y:S01]  /*0f20*/  UISETP.GT.AND UP0, UPT, UR5, URZ, UPT ;  /* 0x000000ff0500728c */ /* 0x002fe2000bf04270 */
[----:B0-----:R-:W-:Y:S01]  /*0f30*/  FADD R4, R4, -1.7796490496925176801e-42 ;  /* 0x800004f604047421 */ /* 0x001fe20000000000 */
[----:B--2---:R-:W-:-:S03]  /*0f40*/  FFMA R21, -R22, UR4, R21 ;  /* 0x0000000416157c23 */ /* 0x004fc60008000115 */
[----:B------:R-:W0:Y:S08]  /*0f50*/  MUFU.RCP R3, R4 ;  /* 0x0000000400037308 */ /* 0x000e300000001000 */
[----:B------:R-:W1:Y:S01]  /*0f60*/  FCHK P0, R23, R4 ;  /* 0x0000000417007302 */ /* 0x000e620000000000 */
[----:B0-----:R-:W-:-:S04]  /*0f70*/  FFMA R24, -R4, R3, 1 ;  /* 0x3f80000004187423 */ /* 0x001fc80000000103 */
[----:B------:R-:W-:-:S04]  /*0f80*/  FFMA R3, R3, R24, R3 ;  /* 0x0000001803037223 */ /* 0x000fc80000000003 */
[----:B------:R-:W-:-:S04]  /*0f90*/  FFMA R24, R3, 1.1770907100328463396e-43, RZ ;  /* 0x0000005403187823 */ /* 0x000fc800000000ff */
[----:B------:R-:W-:-:S04]  /*0fa0*/  FFMA R5, -R4, R24, 1.1770907100328463396e-43 ;  /* 0x0000005404057423 */ /* 0x000fc80000000118 */
[----:B------:R-:W-:Y:S01]  /*0fb0*/  FFMA R26, R3, R5, R24 ;  /* 0x00000005031a7223 */ /* 0x000fe20000000018 */
[----:B-1----:R-:W-:Y:S06]  /*0fc0*/  @!P0 BRA `(.L_x_10) ;  /* 0x0000000000108947 */ /* 0x002fec0003800000 */
[----:B------:R-:W-:Y:S01]  /*0fd0*/  HFMA2 R3, -RZ, RZ, 0, 5.0067901611328125e-06 ;  /* 0x00000054ff037431 */ /* 0x000fe200000001ff */
[----:B------:R-:W-:-:S07]  /*0fe0*/  MOV R29, 0x1000 ;  /* 0x00001000001d7802 */ /* 0x000fce0000000f00 */
[----:B------:R-:W-:Y:S05]  /*0ff0*/  CALL.REL.NOINC `($__internal_0_$__cuda_sm3x_div_rn_noftz_f32_slowpath) ;  /* 0x0000001800cc7944 */ /* 0x000fea0003c00000 */
[----:B------:R-:W-:-:S07]  /*1000*/  MOV R26, R3 ;  /* 0x00000003001a7202 */ /* 0x000fce0000000f00 */
.L_x_10:
[----:B------:R-:W0:Y:S01]  /*1010*/  LDC.64 R4, c[0x0][0x3f8] ;  /* 0x0000fe00ff047b82 */ /* 0x000e220000000a00 */
[----:B------:R-:W1:Y:S01]  /*1020*/  LDCU UR4, c[0x0][0x400] ;  /* 0x00008000ff0477ac */ /* 0x000e620008000800 */
[----:B------:R-:W-:Y:S01]  /*1030*/  FADD R26, R26, 1.90320006361497952276e+36 ;  /* 0x7bb745811a1a7421 */ /* 0x000fe20000000000 */
[----:B------:R-:W2:Y:S05]  /*1040*/  LDCU UR5, c[0x0][0x3f4] ;  /* 0x00007e80ff0577ac */ /* 0x000eaa0008000800 */
[----:B------:R-:W3:Y:S08]  /*1050*/  LDC R22, c[0x0][0x414] ;  /* 0x00010500ff167b82 */ /* 0x000ef00000000800 */
[----:B------:R-:W4:Y:S01]  /*1060*/  LDC R23, c[0x0][0x398] ;  /* 0x0000e600ff177b82 */ /* 0x000f220000000800 */
[----:B0-----:R-:W-:-:S04]  /*1070*/  FADD R3, R4, -R5 ;  /* 0x8000000504037221 */ /* 0x001fc80000000000 */
[----:B-1----:R-:W-:-:S04]  /*1080*/  FADD R3, R3, UR4 ;  /* 0x0000000403037e21 */ /* 0x002fc80008000000 */
[----:B------:R-:W-:Y:S01]  /*1090*/  FADD R3, R3, 1.413399943338073616e-35 ;  /* 0x05964c6803037421 */ /* 0x000fe20000000000 */
[----:B---3--:R-:W-:-:S03]  /*10a0*/  FADD R22, R22, 0.12200000137090682983 ;  /* 0x3df9db2316167421 */ /* 0x008fc60000000000 */
[----:B------:R-:W-:Y:S01]  /*10b0*/  FADD R3, R3, 1.4853763721843060952e-43 ;  /* 0x0000006a03037421 */ /* 0x000fe20000000000 */
[----:B----4-:R-:W-:-:S03]  /*10c0*/  FADD R23, R23, -1.88649996025856000000e+17 ;  /* 0xdc278e0b17177421 */ /* 0x010fc60000000000 */
[----:B--2---:R-:W-:Y:S01]  /*10d0*/  FADD R24, -R3, UR5 ;  /* 0x0000000503187e21 */ /* 0x004fe20008000100 */
[----:B------:R-:W-:Y:S06]  /*10e0*/  BRA.U UP0, `(.L_x_11) ;  /* 0x0000000d00047547 */ /* 0x000fec000b800000 */
[----:B------:R-:W0:Y:S01]  /*10f0*/  LDC R3, c[0x0][0x380] ;  /* 0x0000e000ff037b82 */ /* 0x000e220000000800 */
[----:B------:R-:W1:Y:S01]  /*1100*/  LDCU UR8, c[0x0][0x384] ;  /* 0x00007080ff0877ac */ /* 0x000e620008000800 */
[----:B------:R-:W2:Y:S01]  /*1110*/  LDCU UR5, c[0x0][0x3a8] ;  /* 0x00007500ff0577ac */ /* 0x000ea20008000800 */
[----:B------:R-:W3:Y:S01]  /*1120*/  LDCU UR6, c[0x0][0x3a4] ;  /* 0x00007480ff0677ac */ /* 0x000ee20008000800 */
[----:B------:R-:W-:-:S05]  /*1130*/  UMOV UR4, URZ ;  /* 0x000000ff00047c82 */ /* 0x000fca0008000000 */
.L_x_17:
[----:B0-----:R-:W-:-:S13]  /*1140*/  FSETP.GTU.AND P0, PT, R3, R8, PT ;  /* 0x000000080300720b */ /* 0x001fda0003f0c000 */
[----:B------:R-:W-:Y:S05]  /*1150*/  @P0 BRA `(.L_x_12) ;  /* 0x0000000800d80947 */ /* 0x000fea0003800000 */
[----:B------:R-:W0:Y:S01]  /*1160*/  MUFU.RCP R4, R15 ;  /* 0x0000000f00047308 */ /* 0x000e220000001000 */
[----:B------:R-:W-:Y:S02]  /*1170*/  FSETP.GE.AND P2, PT, |R17|, 1, PT ;  /* 0x3f8000001100780b */ /* 0x000fe40003f46200 */
[----:B------:R-:W-:Y:S02]  /*1180*/  FSETP.NAN.AND P1, PT, R12, R12, PT ;  /* 0x0000000c0c00720b */ /* 0x000fe40003f28000 */
[----:B------:R-:W-:Y:S02]  /*1190*/  P2R R25, PR, RZ, 0x4 ;  /* 0x00000004ff197803 */ /* 0x000fe40000000000 */
[----:B------:R-:W-:Y:S01]  /*11a0*/  P2R R26, PR, RZ, 0x2 ;  /* 0x00000002ff1a7803 */ /* 0x000fe20000000000 */
[----:B------:R-:W4:Y:S01]  /*11b0*/  FCHK P0, R2, R15 ;  /* 0x0000000f02007302 */ /* 0x000f220000000000 */
[----:B------:R-:W-:Y:S02]  /*11c0*/  FSETP.NEU.AND P6, PT, |R11|, |R10|, PT ;  /* 0x4000000a0b00720b */ /* 0x000fe40003fcd200 */
[C---:B------:R-:W-:Y:S01]  /*11d0*/  FSETP.NEU.AND P5, PT, R15.reuse, RZ, PT ;  /* 0x000000ff0f00720b */ /* 0x040fe20003fad000 */
[----:B0-----:R-:W-:-:S04]  /*11e0*/  FFMA R3, -R15, R4, 1 ;  /* 0x3f8000000f037423 */ /* 0x001fc80000000104 */
[----:B------:R-:W-:-:S04]  /*11f0*/  FFMA R3, R4, R3, R4 ;  /* 0x0000000304037223 */ /* 0x000fc80000000004 */
[----:B------:R-:W-:-:S04]  /*1200*/  FFMA R4, R2, R3, RZ ;  /* 0x0000000302047223 */ /* 0x000fc800000000ff */
[----:B------:R-:W-:-:S04]  /*1210*/  FFMA R5, -R15, R4, R2 ;  /* 0x000000040f057223 */ /* 0x000fc80000000102 */
[----:B------:R-:W-:Y:S01]  /*1220*/  FFMA R4, R3, R5, R4 ;  /* 0x0000000503047223 */ /* 0x000fe20000000004 */
[----:B----4-:R-:W-:Y:S06]  /*1230*/  @!P0 BRA `(.L_x_13) ;  /* 0x0000000000148947 */ /* 0x010fec0003800000 */
[----:B------:R-:W-:Y:S02]  /*1240*/  MOV R3, R2 ;  /* 0x0000000200037202 */ /* 0x000fe40000000f00 */
[----:B------:R-:W-:Y:S02]  /*1250*/  MOV R4, R15 ;  /* 0x0000000f00047202 */ /* 0x000fe40000000f00 */
[----:B------:R-:W-:-:S07]  /*1260*/  MOV R29, 0x1280 ;  /* 0x00001280001d7802 */ /* 0x000fce0000000f00 */
[----:B-123--:R-:W-:Y:S05]  /*1270*/  CALL.REL.NOINC `($__internal_0_$__cuda_sm3x_div_rn_noftz_f32_slowpath) ;  /* 0x00000018002c7944 */ /* 0x00efea0003c00000 */
[----:B------:R-:W-:-:S07]  /*1280*/  MOV R4, R3 ;  /* 0x0000000300047202 */ /* 0x000fce0000000f00 */
.L_x_13:
[----:B------:R-:W-:Y:S01]  /*1290*/  ISETP.NE.AND P0, PT, R26, RZ, PT ;  /* 0x000000ff1a00720c */ /* 0x000fe20003f05270 */
[----:B------:R-:W-:Y:S02]  /*12a0*/  HFMA2 R26, -RZ, RZ, 0.89990234375, 10328 ;  /* 0x3b33710bff1a7431 */ /* 0x000fe400000001ff */
[----:B------:R-:W-:Y:S01]  /*12b0*/  FMUL R3, R4, R4 ;  /* 0x0000000404037220 */ /* 0x000fe20000400000 */
[----:B------:R-:W-:-:S03]  /*12c0*/  ISETP.NE.AND P1, PT, R27, RZ, PT ;  /* 0x000000ff1b00720c */ /* 0x000fc60003f25270 */
[----:B------:R-:W-:-:S04]  /*12d0*/  FFMA R26, R3, R26, -0.015681877732276916504 ;  /* 0xbc807748031a7423 */ /* 0x000fc8000000001a */
[----:B------:R-:W-:-:S04]  /*12e0*/  FFMA R26, R3, R26, 0.042200751602649688721 ;  /* 0x3d2cdab2031a7423 */ /* 0x000fc8000000001a */
[----:B------:R-:W-:-:S04]  /*12f0*/  FFMA R26, R3, R26, -0.074792981147766113281 ;  /* 0xbd992d10031a7423 */ /* 0x000fc8000000001a */
[----:B------:R-:W-:-:S04]  /*1300*/  FFMA R26, R3, R26, 0.10640415549278259277 ;  /* 0x3dd9ea6c031a7423 */ /* 0x000fc8000000001a */
[----:B------:R-:W-:-:S04]  /*1310*/  FFMA R26, R3, R26, -0.14207722246646881104 ;  /* 0xbe117cb1031a7423 */ /* 0x000fc8000000001a */
[----:B------:R-:W-:-:S04]  /*1320*/  FFMA R26, R3, R26, 0.19993925094604492188 ;  /* 0x3e4cbce0031a7423 */ /* 0x000fc8000000001a */
[----:B------:R-:W-:-:S04]  /*1330*/  FFMA R26, R3, R26, -0.33333197236061096191 ;  /* 0xbeaaaa7d031a7423 */ /* 0x000fc8000000001a */
[----:B------:R-:W-:Y:S01]  /*1340*/  FMUL R5, R3, R26 ;  /* 0x0000001a03057220 */ /* 0x000fe20000400000 */
[----:B------:R-:W-:-:S03]  /*1350*/  MOV R3, 0x3fd774eb ;  /* 0x3fd774eb00037802 */ /* 0x000fc60000000f00 */
[----:B------:R-:W-:-:S04]  /*1360*/  FFMA R4, R5, R4, R4 ;  /* 0x0000000405047223 */ /* 0x000fc80000000004 */
[----:B------:R-:W-:Y:S01]  /*1370*/  FFMA R5, R3, 0.93318945169448852539, -R4 ;  /* 0x3f6ee58103057823 */ /* 0x000fe20000000804 */
[----:B------:R-:W-:-:S04]  /*1380*/  FSEL R26, R4, -R4, P4 ;  /* 0x80000004041a7208 */ /* 0x000fc80002000000 */
[----:B------:R-:W-:Y:S01]  /*1390*/  FSEL R5, R5, R4, P4 ;  /* 0x0000000405057208 */ /* 0x000fe20002000000 */
[----:B------:R-:W-:Y:S01]  /*13a0*/  @!P1 FFMA R5, R13, 1.6832555532455444336, R26 ;  /* 0x3fd774eb0d059823 */ /* 0x000fe2000000001a */
[----:B------:R-:W0:Y:S01]  /*13b0*/  LDC R4, c[0x0][0x3b0] ;  /* 0x0000ec00ff047b82 */ /* 0x000e220000000800 */
[----:B------:R-:W-:-:S03]  /*13c0*/  HFMA2 R26, -RZ, RZ, 1.75, 0 ;  /* 0x3f000000ff1a7431 */ /* 0x000fc600000001ff */
[----:B------:R-:W-:-:S04]  /*13d0*/  FSEL R5, R14, R5, !P6 ;  /* 0x000000050e057208 */ /* 0x000fc80007000000 */
[----:B------:R-:W-:-:S04]  /*13e0*/  FSEL R5, R16, R5, !P5 ;  /* 0x0000000510057208 */ /* 0x000fc80006800000 */
[----:B------:R-:W-:-:S04]  /*13f0*/  LOP3.LUT R5, R5, 0x80000000, R10, 0xb8, !PT ;  /* 0x8000000005057812 */ /* 0x000fc800078eb80a */
[----:B------:R-:W-:-:S05]  /*1400*/  FSEL R5, R12, R5, P0 ;  /* 0x000000050c057208 */ /* 0x000fca0000000000 */
[----:B0-----:R-:W-:-:S04]  /*1410*/  FFMA R5, R5, 1.0079999479784707731e-37, R4 ;  /* 0x020933ac05057823 */ /* 0x001fc80000000004 */
[C---:B------:R-:W-:Y:S01]  /*1420*/  FFMA R4, |R5|.reuse, -R26, 0.5 ;  /* 0x3f00000005047423 */ /* 0x040fe20000000a1a */
[C---:B------:R-:W-:Y:S02]  /*1430*/  FSETP.NEU.AND P1, PT, |R5|.reuse, 1, PT ;  /* 0x3f8000000500780b */ /* 0x040fe40003f2d200 */
[----:B------:R-:W-:Y:S01]  /*1440*/  FSETP.GT.AND P0, PT, |R5|, 0.56000000238418579102, PT ;  /* 0x3f0f5c290500780b */ /* 0x000fe20003f04200 */
[----:B------:R-:W0:Y:S02]  /*1450*/  MUFU.RSQ R29, R4 ;  /* 0x00000004001d7308 */ /* 0x000e240000001400 */
[----:B0-----:R-:W-:Y:S01]  /*1460*/  FMUL R26, R4, R29 ;  /* 0x0000001d041a7220 */ /* 0x001fe20000400000 */
[----:B------:R-:W-:-:S04]  /*1470*/  FMUL R29, R29, -0.5 ;  /* 0xbf0000001d1d7820 */ /* 0x000fc80000400000 */
[----:B------:R-:W-:-:S04]  /*1480*/  FFMA R29, R26, R29, 0.5 ;  /* 0x3f0000001a1d7423 */ /* 0x000fc8000000001d */
[----:B------:R-:W-:-:S05]  /*1490*/  FFMA R29, R26, R29, R26 ;  /* 0x0000001d1a1d7223 */ /* 0x000fca000000001a */
[----:B------:R-:W-:Y:S02]  /*14a0*/  FSEL R26, R29, RZ, P1 ;  /* 0x000000ff1d1a7208 */ /* 0x000fe40000800000 */
[----:B------:R-:W-:Y:S02]  /*14b0*/  MOV R29, 0x3d4dd2f7 ;  /* 0x3d4dd2f7001d7802 */ /* 0x000fe40000000f00 */
[----:B------:R-:W-:-:S05]  /*14c0*/  FSEL R26, R26, |R5|, P0 ;  /* 0x400000051a1a7208 */ /* 0x000fca0000000000 */
[----:B------:R-:W-:-:S04]  /*14d0*/  FMUL R28, R26, R26 ;  /* 0x0000001a1a1c7220 */ /* 0x000fc80000400000 */
[----:B------:R-:W-:-:S04]  /*14e0*/  FFMA R29, R28, R29, 0.018773360177874565125 ;  /* 0x3c99ca971c1d7423 */ /* 0x000fc8000000001d */
[----:B------:R-:W-:-:S04]  /*14f0*/  FFMA R29, R28, R29, 0.046769052743911743164 ;  /* 0x3d3f90e81c1d7423 */ /* 0x000fc8000000001d */
[----:B------:R-:W-:-:S04]  /*1500*/  FFMA R29, R28, R29, 0.074823014438152313232 ;  /* 0x3d993ccf1c1d7423 */ /* 0x000fc8000000001d */
[----:B------:R-:W-:-:S04]  /*1510*/  FFMA R29, R28, R29, 0.16667181253433227539 ;  /* 0x3e2aac041c1d7423 */ /* 0x000fc8000000001d */
[----:B------:R-:W-:-:S04]  /*1520*/  FMUL R29, R28, R29 ;  /* 0x0000001d1c1d7220 */ /* 0x000fc80000400000 */
[----:B------:R-:W-:-:S04]  /*1530*/  FFMA R26, R26, R29, R26 ;  /* 0x0000001d1a1a7223 */ /* 0x000fc8000000001a */
[----:B------:R-:W-:-:S04]  /*1540*/  FMUL R4, R26, -2 ;  /* 0xc00000001a047820 */ /* 0x000fc80000400000 */
[----:B------:R-:W-:Y:S01]  /*1550*/  @P0 FFMA R26, R3, 0.93318945169448852539, R4 ;  /* 0x3f6ee581031a0823 */ /* 0x000fe20000000004 */
[----:B------:R-:W-:-:S04]  /*1560*/  FADD R3, |R5|, -RZ ;  /* 0x800000ff05037221 */ /* 0x000fc80000000200 */
[C---:B------:R-:W-:Y:S02]  /*1570*/  FSETP.NAN.AND P0, PT, R26.reuse, R26, PT ;  /* 0x0000001a1a00720b */ /* 0x040fe40003f08000 */
[----:B------:R-:W-:-:S04]  /*1580*/  LOP3.LUT R3, R26, 0x80000000, R3, 0xb8, !PT ;  /* 0x800000001a037812 */ /* 0x000fc800078eb803 */
[----:B------:R-:W-:-:S04]  /*1590*/  FSEL R26, R3, R26, !P0 ;  /* 0x0000001a031a7208 */ /* 0x000fc80004000000 */
[----:B------:R-:W-:-:S04]  /*15a0*/  FSETP.GT.AND P5, PT, |R9|, |R26|, PT ;  /* 0x4000001a0900720b */ /* 0x000fc80003fa4200 */
[----:B------:R-:W-:Y:S02]  /*15b0*/  FSEL R28, |R9|, |R26|, P5 ;  /* 0x4000001a091c7208 */ /* 0x000fe40002800200 */
[----:B------:R-:W-:Y:S02]  /*15c0*/  FSEL R3, |R26|, |R9|, P5 ;  /* 0x400000091a037208 */ /* 0x000fe40002800200 */
[----:B------:R-:W0:Y:S08]  /*15d0*/  MUFU.RCP R5, R28 ;  /* 0x0000001c00057308 */ /* 0x000e300000001000 */
[----:B------:R-:W4:Y:S01]  /*15e0*/  FCHK P0, R3, R28 ;  /* 0x0000001c03007302 */ /* 0x000f220000000000 */
[----:B0-----:R-:W-:-:S04]  /*15f0*/  FFMA R4, -R28, R5, 1 ;  /* 0x3f8000001c047423 */ /* 0x001fc80000000105 */
[----:B------:R-:W-:-:S04]  /*1600*/  FFMA R4, R5, R4, R5 ;  /* 0x0000000405047223 */ /* 0x000fc80000000005 */
[----:B------:R-:W-:-:S04]  /*1610*/  FFMA R5, R3, R4, RZ ;  /* 0x0000000403057223 */ /* 0x000fc800000000ff */
[----:B------:R-:W-:-:S04]  /*1620*/  FFMA R29, -R28, R5, R3 ;  /* 0x000000051c1d7223 */ /* 0x000fc80000000103 */
[----:B------:R-:W-:Y:S01]  /*1630*/  FFMA R4, R4, R29, R5 ;  /* 0x0000001d04047223 */ /* 0x000fe20000000005 */
[----:B----4-:R-:W-:Y:S06]  /*1640*/  @!P0 BRA `(.L_x_14) ;  /* 0x0000000000108947 */ /* 0x010fec0003800000 */
[----:B------:R-:W-:Y:S02]  /*1650*/  MOV R4, R28 ;  /* 0x0000001c00047202 */ /* 0x000fe40000000f00 */
[----:B------:R-:W-:-:S07]  /*1660*/  MOV R29, 0x1680 ;  /* 0x00001680001d7802 */ /* 0x000fce0000000f00 */
[----:B-123--:R-:W-:Y:S05]  /*1670*/  CALL.REL.NOINC `($__internal_0_$__cuda_sm3x_div_rn_noftz_f32_slowpath) ;  /* 0x00000014002c7944 */ /* 0x00efea0003c00000 */
[----:B------:R-:W-:-:S07]  /*1680*/  MOV R4, R3 ;  /* 0x0000000300047202 */ /* 0x000fce0000000f00 */
.L_x_14:
[----:B------:R-:W-:Y:S01]  /*1690*/  MOV R30, 0x3b33710b ;  /* 0x3b33710b001e7802 */ /* 0x000fe20000000f00 */
[----:B------:R-:W-:Y:S01]  /*16a0*/  FMUL R3, R4, R4 ;  /* 0x0000000404037220 */ /* 0x000fe20000400000 */
[C---:B------:R-:W-:Y:S02]  /*16b0*/  ISETP.GE.AND P0, PT, R26.reuse, RZ, PT ;  /* 0x000000ff1a00720c */ /* 0x040fe40003f06270 */
[----:B------:R-:W-:Y:S01]  /*16c0*/  FSETP.NEU.AND P2, PT, |R26|, |R9|, PT ;  /* 0x400000091a00720b */ /* 0x000fe20003f4d200 */
[C---:B------:R-:W-:Y:S01]  /*16d0*/  FFMA R30, R3.reuse, R30, -0.015681877732276916504 ;  /* 0xbc807748031e7423 */ /* 0x040fe2000000001e */
[----:B------:R-:W-:Y:S01]  /*16e0*/  FSETP.NEU.AND P1, PT, R28, RZ, PT ;  /* 0x000000ff1c00720b */ /* 0x000fe20003f2d000 */
[----:B------:R-:W-:Y:S01]  /*16f0*/  FADD R26, |R26|, |R9| ;  /* 0x400000091a1a7221 */ /* 0x000fe20000000200 */
[----:B------:R-:W-:Y:S01]  /*1700*/  MOV R5, 0x3f6ee581 ;  /* 0x3f6ee58100057802 */ /* 0x000fe20000000f00 */
[----:B------:R-:W-:Y:S01]  /*1710*/  FFMA R30, R3, R30, 0.042200751602649688721 ;  /* 0x3d2cdab2031e7423 */ /* 0x000fe2000000001e */
[----:B------:R-:W-:-:S02]  /*1720*/  MOV R31, 0x363d0ada ;  /* 0x363d0ada001f7802 */ /* 0x000fc40000000f00 */
[----:B------:R-:W-:Y:S01]  /*1730*/  FSEL R5, R5, 1.8663789033889770508, P5 ;  /* 0x3feee58105057808 */ /* 0x000fe20002800000 */
        /* <DEDUP_REMOVED lines=8> */
[----:B------:R-:W-:-:S05]  /*17c0*/  FFMA R4, R30, 0.93318945169448852539, -R3 ;  /* 0x3f6ee5811e047823 */ /* 0x000fca0000000803 */
[-C--:B------:R-:W-:Y:S02]  /*17d0*/  FSEL R30, R4, R3.reuse, P5 ;  /* 0x00000003041e7208 */ /* 0x080fe40002800000 */
[----:B------:R-:W-:Y:S02]  /*17e0*/  FSEL R4, R3, -R3, P5 ;  /* 0x8000000303047208 */ /* 0x000fe40002800000 */
[----:B------:R-:W-:-:S03]  /*17f0*/  MOV R3, 0x4016cbe4 ;  /* 0x4016cbe400037802 */ /* 0x000fc60000000f00 */
[----:B------:R-:W-:Y:S01]  /*1800*/  @!P0 FFMA R30, R5, 1.6832555532455444336, R4 ;  /* 0x3fd774eb051e8823 */ /* 0x000fe20000000004 */
[----:B------:R-:W-:Y:S02]  /*1810*/  @!P2 FSEL R30, R3, 0.78539818525314331055, !P0 ;  /* 0x3f490fdb031ea808 */ /* 0x000fe40004000000 */
[----:B------:R-:W-:Y:S02]  /*1820*/  @!P1 FSEL R30, RZ, 3.1415927410125732422, P0 ;  /* 0x40490fdbff1e9808 */ /* 0x000fe40000000000 */
[----:B------:R-:W-:Y:S02]  /*1830*/  FSETP.NAN.AND P0, PT, R26, R26, PT ;  /* 0x0000001a1a00720b */ /* 0x000fe40003f08000 */
[----:B------:R-:W-:Y:S02]  /*1840*/  LOP3.LUT R3, R30, 0x80000000, R9, 0xb8, !PT ;  /* 0x800000001e037812 */ /* 0x000fe400078eb809 */
[----:B------:R-:W-:Y:S02]  /*1850*/  MOV R5, 0x42fc0000 ;  /* 0x42fc000000057802 */ /* 0x000fe40000000f00 */
[----:B------:R-:W-:-:S05]  /*1860*/  FSEL R3, R26, R3, P0 ;  /* 0x000000031a037208 */ /* 0x000fca0000000000 */
[----:B------:R-:W-:-:S04]  /*1870*/  FADD R3, -R3, 1.01150000870742422823e+36 ;  /* 0x7b42cecd03037421 */ /* 0x000fc80000000100 */
[----:B--2---:R-:W-:-:S04]  /*1880*/  FADD R3, R3, UR5 ;  /* 0x0000000503037e21 */ /* 0x004fc80008000000 */
[C---:B------:R-:W-:Y:S01]  /*1890*/  FMUL R4, |R3|.reuse, 1.4426950216293334961 ;  /* 0x3fb8aa3b03047820 */ /* 0x040fe20000400200 */
[----:B------:R-:W-:-:S04]  /*18a0*/  FMUL R28, R3, R3 ;  /* 0x00000003031c7220 */ /* 0x000fc80000400000 */
[C---:B------:R-:W-:Y:S01]  /*18b0*/  FFMA R31, R28.reuse, R31, 0.00019836159481201320887 ;  /* 0x394fff491c1f7423 */ /* 0x040fe2000000001f */
[----:B------:R-:W0:Y:S03]  /*18c0*/  FRND.TRUNC R4, R4 ;  /* 0x0000000400047307 */ /* 0x000e26000020d000 */
[----:B------:R-:W-:-:S04]  /*18d0*/  FFMA R31, R28, R31, 0.0083333496004343032837 ;  /* 0x3c08889a1c1f7423 */ /* 0x000fc8000000001f */
[----:B------:R-:W-:-:S04]  /*18e0*/  FFMA R31, R28, R31, 0.16666667163372039795 ;  /* 0x3e2aaaab1c1f7423 */ /* 0x000fc8000000001f */
[----:B------:R-:W-:Y:S01]  /*18f0*/  FMUL R28, R28, R31 ;  /* 0x0000001f1c1c7220 */ /* 0x000fe20000400000 */
[----:B0-----:R-:W-:Y:S02]  /*1900*/  FSETP.GT.AND P0, PT, |R4|, 126, PT ;  /* 0x42fc00000400780b */ /* 0x001fe40003f04200 */
[----:B------:R-:W-:-:S04]  /*1910*/  LOP3.LUT R5, R5, 0x80000000, R4, 0xb8, !PT ;  /* 0x8000000005057812 */ /* 0x000fc800078eb804 */
[----:B------:R-:W-:Y:S02]  /*1920*/  FSEL R26, R5, R4, P0 ;  /* 0x00000004051a7208 */ /* 0x000fe40000000000 */
[----:B------:R-:W-:-:S03]  /*1930*/  FSETP.GE.AND P0, PT, |R3|, 1, PT ;  /* 0x3f8000000300780b */ /* 0x000fc60003f06200 */
[----:B------:R-:W-:-:S04]  /*1940*/  FFMA R5, R26, -0.69314718246459960938, |R3| ;  /* 0xbf3172181a057823 */ /* 0x000fc80000000403 */
[C---:B------:R-:W-:Y:S01]  /*1950*/  FFMA R5, R26.reuse, 1.9046542121259335545e-09, R5 ;  /* 0x3102e3081a057823 */ /* 0x040fe20000000005 */
[----:B------:R-:W-:-:S03]  /*1960*/  FADD R26, R26, 12583037 ;  /* 0x4b40007d1a1a7421 */ /* 0x000fc60000000000 */
[----:B------:R-:W-:Y:S02]  /*1970*/  FMUL R5, R5, 1.4426950216293334961 ;  /* 0x3fb8aa3b05057820 */ /* 0x000fe40000400000 */
[----:B------:R-:W-:-:S04]  /*1980*/  SHF.L.U32 R26, R26, 0x17, RZ ;  /* 0x000000171a1a7819 */ /* 0x000fc800000006ff */
[----:B------:R-:W0:Y:S02]  /*1990*/  MUFU.EX2 R5, R5 ;  /* 0x0000000500057308 */ /* 0x000e240000000800 */
[----:B0-----:R-:W-:-:S06]  /*19a0*/  FMUL R26, R26, R5 ;  /* 0x000000051a1a7220 */ /* 0x001fcc0000400000 */
[----:B------:R-:W0:Y:S02]  /*19b0*/  MUFU.RCP R29, R26 ;  /* 0x0000001a001d7308 */ /* 0x000e240000001000 */
[----:B0-----:R-:W-:-:S04]  /*19c0*/  FMUL.FTZ R29, R29, -0.125 ;  /* 0xbe0000001d1d7820 */ /* 0x001fc80000410000 */
[----:B------:R-:W-:-:S05]  /*19d0*/  FFMA R4, R26, 2, R29 ;  /* 0x400000001a047823 */ /* 0x000fca000000001d */
[--C-:B------:R-:W-:Y:S01]  /*19e0*/  LOP3.LUT R4, R4, 0x80000000, R3.reuse, 0xb8, !PT ;  /* 0x8000000004047812 */ /* 0x100fe200078eb803 */
[----:B------:R-:W-:-:S04]  /*19f0*/  @!P0 FFMA R4, R3, R28, R3 ;  /* 0x0000001c03048223 */ /* 0x000fc80000000003 */
[----:B---3--:R-:W-:-:S04]  /*1a00*/  FMUL R29, R4, UR6 ;  /* 0x00000006041d7c20 */ /* 0x008fc80008400000 */
[----:B------:R-:W0:Y:S08]  /*1a10*/  MUFU.RCP R3, R29 ;  /* 0x0000001d00037308 */ /* 0x000e300000001000 */
[----:B------:R-:W2:Y:S01]  /*1a20*/  FCHK P0, R0, R29 ;  /* 0x0000001d00007302 */ /* 0x000ea20000000000 */
[----:B0-----:R-:W-:-:S04]  /*1a30*/  FFMA R4, -R29, R3, 1 ;  /* 0x3f8000001d047423 */ /* 0x001fc80000000103 */
[----:B------:R-:W-:-:S04]  /*1a40*/  FFMA R3, R3, R4, R3 ;  /* 0x0000000403037223 */ /* 0x000fc80000000003 */
[----:B------:R-:W-:-:S04]  /*1a50*/  FFMA R4, R0, R3, RZ ;  /* 0x0000000300047223 */ /* 0x000fc800000000ff */
[----:B------:R-:W-:-:S04]  /*1a60*/  FFMA R5, -R29, R4, R0 ;  /* 0x000000041d057223 */ /* 0x000fc80000000100 */
[----:B------:R-:W-:Y:S01]  /*1a70*/  FFMA R4, R3, R5, R4 ;  /* 0x0000000503047223 */ /* 0x000fe20000000004 */
[----:B--2---:R-:W-:Y:S06]  /*1a80*/  @!P0 BRA `(.L_x_15) ;  /* 0x0000000000148947 */ /* 0x004fec0003800000 */
[----:B------:R-:W-:Y:S02]  /*1a90*/  MOV R4, R29 ;  /* 0x0000001d00047202 */ /* 0x000fe40000000f00 */
[----:B------:R-:W-:Y:S02]  /*1aa0*/  MOV R3, R0 ;  /* 0x0000000000037202 */ /* 0x000fe40000000f00 */
[----:B------:R-:W-:-:S07]  /*1ab0*/  MOV R29, 0x1ad0 ;  /* 0x00001ad0001d7802 */ /* 0x000fce0000000f00 */
[----:B-1----:R-:W-:Y:S05]  /*1ac0*/  CALL.REL.NOINC `($__internal_0_$__cuda_sm3x_div_rn_noftz_f32_slowpath) ;  /* 0x0000001000187944 */ /* 0x002fea0003c00000 */
[----:B------:R-:W-:-:S07]  /*1ad0*/  MOV R4, R3 ;  /* 0x0000000300047202 */ /* 0x000fce0000000f00 */
.L_x_15:
[----:B------:R-:W0:Y:S01]  /*1ae0*/  MUFU.EX2 R26, R20 ;  /* 0x00000014001a7308 */ /* 0x000e220000000800 */
[----:B------:R-:W-:Y:S01]  /*1af0*/  ISETP.NE.AND P0, PT, R25, RZ, PT ;  /* 0x000000ff1900720c */ /* 0x000fe20003f05270 */
[----:B------:R-:W-:Y:S01]  /*1b00*/  UMOV UR7, 0x2f7 ;  /* 0x000002f700077882 */ /* 0x000fe20000000000 */
[----:B------:R-:W-:Y:S01]  /*1b10*/  FADD R25, R4, R23 ;  /* 0x0000001704197221 */ /* 0x000fe20000000000 */
[----:B------:R-:W-:Y:S01]  /*1b20*/  MOV R30, UR7 ;  /* 0x00000007001e7c02 */ /* 0x000fe20008000f00 */
[----:B0-----:R-:W-:-:S04]  /*1b30*/  FMUL R26, R19, R26 ;  /* 0x0000001a131a7220 */ /* 0x001fc80000400000 */
[----:B------:R-:W0:Y:S02]  /*1b40*/  MUFU.RCP R3, R26 ;  /* 0x0000001a00037308 */ /* 0x000e240000001000 */
[----:B0-----:R-:W-:-:S04]  /*1b50*/  FMUL.FTZ R3, R3, -0.125 ;  /* 0xbe00000003037820 */ /* 0x001fc80000410000 */
[----:B------:R-:W-:-:S05]  /*1b60*/  FFMA R28, R26, 2, R3 ;  /* 0x400000001a1c7823 */ /* 0x000fca0000000003 */
[----:B------:R-:W-:-:S04]  /*1b70*/  LOP3.LUT R3, R28, 0x80000000, R17, 0xb8, !PT ;  /* 0x800000001c037812 */ /* 0x000fc800078eb811 */
[----:B------:R-:W-:-:S05]  /*1b80*/  FSEL R3, R3, R18, P0 ;  /* 0x0000001203037208 */ /* 0x000fca0000000000 */
[----:B------:R-:W-:-:S04]  /*1b90*/  FMUL R29, RZ, R3 ;  /* 0x00000003ff1d7220 */ /* 0x000fc80000400000 */
[----:B------:R-:W0:Y:S08]  /*1ba0*/  MUFU.RCP R3, R29 ;  /* 0x0000001d00037308 */ /* 0x000e300000001000 */
[----:B------:R-:W2:Y:S01]  /*1bb0*/  FCHK P0, -R30, R29 ;  /* 0x0000001d1e007302 */ /* 0x000ea20000000100 */
[----:B0-----:R-:W-:-:S04]  /*1bc0*/  FFMA R28, -R29, R3, 1 ;  /* 0x3f8000001d1c7423 */ /* 0x001fc80000000103 */
[----:B------:R-:W-:-:S04]  /*1bd0*/  FFMA R3, R3, R28, R3 ;  /* 0x0000001c03037223 */ /* 0x000fc80000000003 */
[----:B------:R-:W-:-:S04]  /*1be0*/  FFMA R26, R3, -1.0635855344225361568e-42, RZ ;  /* 0x800002f7031a7823 */ /* 0x000fc800000000ff */
[----:B------:R-:W-:-:S04]  /*1bf0*/  FFMA R5, -R29, R26, -1.0635855344225361568e-42 ;  /* 0x800002f71d057423 */ /* 0x000fc8000000011a */
[----:B------:R-:W-:Y:S01]  /*1c00*/  FFMA R26, R3, R5, R26 ;  /* 0x00000005031a7223 */ /* 0x000fe2000000001a */
[----:B--2---:R-:W-:Y:S06]  /*1c10*/  @!P0 BRA `(.L_x_16) ;  /* 0x0000000000148947 */ /* 0x004fec0003800000 */
[----:B------:R-:W-:Y:S01]  /*1c20*/  HFMA2 R3, -RZ, RZ, -0.0 , 4.5239925384521484375e-05 ;  /* 0x800002f7ff037431 */ /* 0x000fe200000001ff */
[----:B------:R-:W-:Y:S02]  /*1c30*/  MOV R4, R29 ;  /* 0x0000001d00047202 */ /* 0x000fe40000000f00 */
[----:B------:R-:W-:-:S07]  /*1c40*/  MOV R29, 0x1c60 ;  /* 0x00001c60001d7802 */ /* 0x000fce0000000f00 */
[----:B-1----:R-:W-:Y:S05]  /*1c50*/  CALL.REL.NOINC `($__internal_0_$__cuda_sm3x_div_rn_noftz_f32_slowpath) ;  /* 0x0000000c00b47944 */ /* 0x002fea0003c00000 */
[----:B------:R-:W-:-:S07]  /*1c60*/  MOV R26, R3 ;  /* 0x00000003001a7202 */ /* 0x000fce0000000f00 */
.L_x_16:
[----:B------:R-:W-:-:S13]  /*1c70*/  FSETP.NEU.AND P0, PT, R25, R26, PT ;  /* 0x0000001a1900720b */ /* 0x000fda0003f0d000 */
[----:B------:R-:W-:-:S05]  /*1c80*/  @!P0 FADD R25, R21, R25 ;  /* 0x0000001915198221 */ /* 0x000fca0000000000 */
[----:B------:R-:W-:Y:S02]  /*1c90*/  FSETP.GTU.AND P0, PT, R25, R24, PT ;  /* 0x000000181900720b */ /* 0x000fe40003f0c000 */
[----:B------:R-:W-:-:S11]  /*1ca0*/  MOV R3, R25 ;  /* 0x0000001900037202 */ /* 0x000fd60000000f00 */
[----:B------:R-:W-:-:S07]  /*1cb0*/  @!P0 FADD R3, |R22|, -RZ ;  /* 0x800000ff16038221 */ /* 0x000fce0000000200 */
.L_x_12:
[----:B------:R-:W-:-:S04]  /*1cc0*/  UIADD3 UR4, UPT, UPT, UR4, 0x1, URZ ;  /* 0x0000000104047890 */ /* 0x000fc8000fffe0ff */
[----:B-1----:R-:W-:-:S09]  /*1cd0*/  UISETP.NE.AND UP0, UPT, UR4, UR8, UPT ;  /* 0x000000080400728c */ /* 0x002fd2000bf05270 */
[----:B------:R-:W-:Y:S05]  /*1ce0*/  BRA.U UP0, `(.L_x_17) ;  /* 0xfffffff500147547 */ /* 0x000fea000b83ffff */
[----:B------:R-:W-:Y:S05]  /*1cf0*/  BRA `(.L_x_0) ;  /* 0x0000000c00647947 */ /* 0x000fea0003800000 */
.L_x_11:
[----:B------:R-:W0:Y:S01]  /*1d00*/  LDC R25, c[0x0][0x388] ;  /* 0x0000e200ff197b82 */ /* 0x000e220000000800 */
[----:B------:R-:W-:-:S07]  /*1d10*/  UMOV UR4, URZ ;  /* 0x000000ff00047c82 */ /* 0x000fce0008000000 */
[----:B------:R-:W1:Y:S01]  /*1d20*/  LDC R3, c[0x0][0x380] ;  /* 0x0000e000ff037b82 */ /* 0x000e620000000800 */
[C---:B0-----:R-:W-:Y:S02]  /*1d30*/  LOP3.LUT R27, R25.reuse, 0x7ffffffc, RZ, 0xc0, !PT ;  /* 0x7ffffffc191b7812 */ /* 0x041fe400078ec0ff */
[----:B------:R-:W-:Y:S02]  /*1d40*/  LOP3.LUT R25, R25, 0x3, RZ, 0xc0, !PT ;  /* 0x0000000319197812 */ /* 0x000fe400078ec0ff */
[----:B------:R-:W-:-:S07]  /*1d50*/  IADD3 R27, PT, PT, -R27, RZ, RZ ;  /* 0x000000ff1b1b7210 */ /* 0x000fce0007ffe1ff */
.L_x_26:
[----:B-1----:R-:W-:-:S13]  /*1d60*/  FSETP.GTU.AND P0, PT, R3, R8, PT ;  /* 0x000000080300720b */ /* 0x002fda0003f0c000 */
[----:B------:R-:W-:Y:S05]  /*1d70*/  @P0 BRA `(.L_x_18) ;  /* 0x0000000c00340947 */ /* 0x000fea0003800000 */
[----:B------:R-:W0:Y:S01]  /*1d80*/  MUFU.RCP R4, R15 ;  /* 0x0000000f00047308 */ /* 0x000e220000001000 */
[----:B------:R-:W-:Y:S01]  /*1d90*/  FSETP.NAN.AND P0, PT, R12, R12, PT ;  /* 0x0000000c0c00720b */ /* 0x000fe20003f08000 */
[----:B------:R-:W1:Y:S01]  /*1da0*/  LDCU UR5, c[0x0][0x388] ;  /* 0x00007100ff0577ac */ /* 0x000e620008000800 */
[----:B------:R-:W-:Y:S02]  /*1db0*/  FSETP.GE.AND P1, PT, |R17|, 1, PT ;  /* 0x3f8000001100780b */ /* 0x000fe40003f26200 */
[----:B------:R-:W-:Y:S02]  /*1dc0*/  P2R R30, PR, RZ, 0x1 ;  /* 0x00000001ff1e7803 */ /* 0x000fe40000000000 */
[----:B------:R-:W-:Y:S02]  /*1dd0*/  P2R R34, PR, RZ, 0x2 ;  /* 0x00000002ff227803 */ /* 0x000fe40000000000 */
[----:B------:R-:W-:Y:S02]  /*1de0*/  FSETP.NEU.AND P1, PT, |R11|, |R10|, PT ;  /* 0x4000000a0b00720b */ /* 0x000fe40003f2d200 */
[----:B------:R-:W-:-:S02]  /*1df0*/  FSETP.NEU.AND P6, PT, R15, RZ, PT ;  /* 0x000000ff0f00720b */ /* 0x000fc40003fcd000 */
[----:B------:R-:W2:Y:S01]  /*1e00*/  FCHK P0, R2, R15 ;  /* 0x0000000f02007302 */ /* 0x000ea20000000000 */
[----:B------:R-:W-:Y:S02]  /*1e10*/  P2R R28, PR, RZ, 0x2 ;  /* 0x00000002ff1c7803 */ /* 0x000fe40000000000 */
[----:B------:R-:W-:Y:S01]  /*1e20*/  ISETP.GE.AND P4, PT, R11, RZ, PT ;  /* 0x000000ff0b00720c */ /* 0x000fe20003f86270 */
[----:B0-----:R-:W-:Y:S01]  /*1e30*/  FFMA R3, -R15, R4, 1 ;  /* 0x3f8000000f037423 */ /* 0x001fe20000000104 */
[----:B------:R-:W-:Y:S01]  /*1e40*/  FSETP.GT.AND P5, PT, |R10|, |R11|, PT ;  /* 0x4000000b0a00720b */ /* 0x000fe20003fa4200 */
[----:B-1----:R-:W-:Y:S02]  /*1e50*/  UISETP.GE.U32.AND UP0, UPT, UR5, 0x4, UPT ;  /* 0x000000040500788c */ /* 0x002fe4000bf06070 */
        /* <DEDUP_REMOVED lines=8> */
[----:B------:R-:W-:Y:S05]  /*1ee0*/  CALL.REL.NOINC `($__internal_0_$__cuda_sm3x_div_rn_noftz_f32_slowpath) ;  /* 0x0000000c00107944 */ /* 0x000fea0003c00000 */
[----:B------:R-:W-:-:S07]  /*1ef0*/  MOV R4, R3 ;  /* 0x0000000300047202 */ /* 0x000fce0000000f00 */
.L_x_19:
[----:B------:R-:W-:Y:S01]  /*1f00*/  ISETP.NE.AND P1, PT, R28, RZ, PT ;  /* 0x000000ff1c00720c */ /* 0x000fe20003f25270 */
[----:B------:R-:W-:Y:S02]  /*1f10*/  HFMA2 R28, -RZ, RZ, 0.89990234375, 10328 ;  /* 0x3b33710bff1c7431 */ /* 0x000fe400000001ff */
[----:B------:R-:W-:Y:S01]  /*1f20*/  FMUL R3, R4, R4 ;  /* 0x0000000404037220 */ /* 0x000fe20000400000 */
[----:B------:R-:W-:Y:S02]  /*1f30*/  ISETP.NE.AND P0, PT, R30, RZ, PT ;  /* 0x000000ff1e00720c */ /* 0x000fe40003f05270 */
[----:B------:R-:W-:Y:S01]  /*1f40*/  MOV R30, 0x3d4dd2f7 ;  /* 0x3d4dd2f7001e7802 */ /* 0x000fe20000000f00 */
        /* <DEDUP_REMOVED lines=29> */
[----:B------:R-:W-:-:S04]  /*2120*/  FSEL R28, R29, RZ, P1 ;  /* 0x000000ff1d1c7208 */ /* 0x000fc80000800000 */
        /* <DEDUP_REMOVED lines=25> */
[----:B------:R-:W-:Y:S02]  /*22c0*/  MOV R4, R30 ;  /* 0x0000001e00047202 */ /* 0x000fe40000000f00 */
[----:B------:R-:W-:-:S07]  /*22d0*/  MOV R29, 0x22f0 ;  /* 0x000022f0001d7802 */ /* 0x000fce0000000f00 */
[----:B------:R-:W-:Y:S05]  /*22e0*/  CALL.REL.NOINC `($__internal_0_$__cuda_sm3x_div_rn_noftz_f32_slowpath) ;  /* 0x0000000800107944 */ /* 0x000fea0003c00000 */
[----:B------:R-:W-:-:S07]  /*22f0*/  MOV R4, R3 ;  /* 0x0000000300047202 */ /* 0x000fce0000000f00 */
.L_x_20:
[----:B------:R-:W-:Y:S01]  /*2300*/  MOV R32, 0x3b33710b ;  /* 0x3b33710b00207802 */ /* 0x000fe20000000f00 */
[----:B------:R-:W-:Y:S01]  /*2310*/  FMUL R3, R4, R4 ;  /* 0x0000000404037220 */ /* 0x000fe20000400000 */
[C---:B------:R-:W-:Y:S01]  /*2320*/  ISETP.GE.AND P0, PT, R28.reuse, RZ, PT ;  /* 0x000000ff1c00720c */ /* 0x040fe20003f06270 */
[----:B------:R-:W0:Y:S01]  /*2330*/  LDCU UR5, c[0x0][0x3a8] ;  /* 0x00007500ff0577ac */ /* 0x000e220008000800 */
        /* <DEDUP_REMOVED lines=28> */
[----:B0-----:R-:W-:Y:S01]  /*2500*/  FADD R3, R3, UR5 ;  /* 0x0000000503037e21 */ /* 0x001fe20008000000 */
[----:B------:R-:W0:Y:S03]  /*2510*/  LDCU UR5, c[0x0][0x3a4] ;  /* 0x00007480ff0577ac */ /* 0x000e260008000800 */
[C---:B------:R-:W-:Y:S01]  /*2520*/  FMUL R4, |R3|.reuse, 1.4426950216293334961 ;  /* 0x3fb8aa3b03047820 */ /* 0x040fe20000400200 */
[----:B------:R-:W-:-:S04]  /*2530*/  FMUL R30, R3, R3 ;  /* 0x00000003031e7220 */ /* 0x000fc80000400000 */
[C---:B------:R-:W-:Y:S01]  /*2540*/  FFMA R31, R30.reuse, R31, 0.00019836159481201320887 ;  /* 0x394fff491e1f7423 */ /* 0x040fe2000000001f */
[----:B------:R-:W1:Y:S03]  /*2550*/  FRND.TRUNC R4, R4 ;  /* 0x0000000400047307 */ /* 0x000e66000020d000 */
[----:B------:R-:W-:-:S04]  /*2560*/  FFMA R31, R30, R31, 0.0083333496004343032837 ;  /* 0x3c08889a1e1f7423 */ /* 0x000fc8000000001f */
[----:B------:R-:W-:-:S04]  /*2570*/  FFMA R31, R30, R31, 0.16666667163372039795 ;  /* 0x3e2aaaab1e1f7423 */ /* 0x000fc8000000001f */
[----:B------:R-:W-:Y:S01]  /*2580*/  FMUL R30, R30, R31 ;  /* 0x0000001f1e1e7220 */ /* 0x000fe20000400000 */
[----:B-1----:R-:W-:Y:S02]  /*2590*/  FSETP.GT.AND P0, PT, |R4|, 126, PT ;  /* 0x42fc00000400780b */ /* 0x002fe40003f04200 */
        /* <DEDUP_REMOVED lines=8> */
[----:B------:R-:W1:Y:S02]  /*2620*/  MUFU.EX2 R5, R5 ;  /* 0x0000000500057308 */ /* 0x000e640000000800 */
[----:B-1----:R-:W-:-:S06]  /*2630*/  FMUL R28, R28, R5 ;  /* 0x000000051c1c7220 */ /* 0x002fcc0000400000 */
[----:B------:R-:W1:Y:S02]  /*2640*/  MUFU.RCP R29, R28 ;  /* 0x0000001c001d7308 */ /* 0x000e640000001000 */
[----:B-1----:R-:W-:-:S04]  /*2650*/  FMUL.FTZ R29, R29, -0.125 ;  /* 0xbe0000001d1d7820 */ /* 0x002fc80000410000 */
[----:B------:R-:W-:-:S05]  /*2660*/  FFMA R4, R28, 2, R29 ;  /* 0x400000001c047823 */ /* 0x000fca000000001d */
[--C-:B------:R-:W-:Y:S01]  /*2670*/  LOP3.LUT R4, R4, 0x80000000, R3.reuse, 0xb8, !PT ;  /* 0x8000000004047812 */ /* 0x100fe200078eb803 */
[----:B------:R-:W-:-:S04]  /*2680*/  @!P0 FFMA R4, R3, R30, R3 ;  /* 0x0000001e03048223 */ /* 0x000fc80000000003 */
[----:B0-----:R-:W-:-:S04]  /*2690*/  FMUL R29, R4, UR5 ;  /* 0x00000005041d7c20 */ /* 0x001fc80008400000 */
        /* <DEDUP_REMOVED lines=9> */
[----:B------:R-:W-:Y:S02]  /*2730*/  MOV R3, R0 ;  /* 0x0000000000037202 */ /* 0x000fe40000000f00 */
[----:B------:R-:W-:-:S07]  /*2740*/  MOV R29, 0x2760 ;  /* 0x00002760001d7802 */ /* 0x000fce0000000f00 */
[----:B------:R-:W-:Y:S05]  /*2750*/  CALL.REL.NOINC `($__internal_0_$__cuda_sm3x_div_rn_noftz_f32_slowpath) ;  /* 0x0000000000f47944 */ /* 0x000fea0003c00000 */
[----:B------:R-:W-:-:S07]  /*2760*/  MOV R4, R3 ;  /* 0x0000000300047202 */ /* 0x000fce0000000f00 */
.L_x_21:
[----:B------:R-:W0:Y:S01]  /*2770*/  MUFU.EX2 R28, R20 ;  /* 0x00000014001c7308 */ /* 0x000e220000000800 */
[----:B------:R-:W-:Y:S01]  /*2780*/  ISETP.NE.AND P0, PT, R34, RZ, PT ;  /* 0x000000ff2200720c */ /* 0x000fe20003f05270 */
[----:B------:R-:W-:Y:S02]  /*2790*/  UMOV UR5, 0x2f7 ;  /* 0x000002f700057882 */ /* 0x000fe40000000000 */
        /* <DEDUP_REMOVED lines=9> */
[----:B------:R-:W1:Y:S01]  /*2830*/  FCHK P0, -R32, R29 ;  /* 0x0000001d20007302 */ /* 0x000e620000000100 */
[----:B0-----:R-:W-:-:S04]  /*2840*/  FFMA R28, -R29, R3, 1 ;  /* 0x3f8000001d1c7423 */ /* 0x001fc80000000103 */
[----:B------:R-:W-:Y:S01]  /*2850*/  FFMA R3, R3, R28, R3 ;  /* 0x0000001c03037223 */ /* 0x000fe20000000003 */
[----:B------:R-:W-:-:S03]  /*2860*/  FADD R28, R4, R23 ;  /* 0x00000017041c7221 */ /* 0x000fc60000000000 */
[----:B------:R-:W-:-:S04]  /*2870*/  FFMA R30, R3, -1.0635855344225361568e-42, RZ ;  /* 0x800002f7031e7823 */ /* 0x000fc800000000ff */
[----:B------:R-:W-:-:S04]  /*2880*/  FFMA R5, -R29, R30, -1.0635855344225361568e-42 ;  /* 0x800002f71d057423 */ /* 0x000fc8000000011e */
[----:B------:R-:W-:Y:S01]  /*2890*/  FFMA R3, R3, R5, R30 ;  /* 0x0000000503037223 */ /* 0x000fe2000000001e */
[----:B-1----:R-:W-:Y:S06]  /*28a0*/  @!P0 BRA `(.L_x_22) ;  /* 0x0000000000108947 */ /* 0x002fec0003800000 */
[----:B------:R-:W-:Y:S01]  /*28b0*/  HFMA2 R3, -RZ, RZ, -0.0 , 4.5239925384521484375e-05 ;  /* 0x800002f7ff037431 */ /* 0x000fe200000001ff */
[----:B------:R-:W-:Y:S02]  /*28c0*/  MOV R4, R29 ;  /* 0x0000001d00047202 */ /* 0x000fe40000000f00 */
[----:B------:R-:W-:-:S07]  /*28d0*/  MOV R29, 0x28f0 ;  /* 0x000028f0001d7802 */ /* 0x000fce0000000f00 */
[----:B------:R-:W-:Y:S05]  /*28e0*/  CALL.REL.NOINC `($__internal_0_$__cuda_sm3x_div_rn_noftz_f32_slowpath) ;  /* 0x0000000000907944 */ /* 0x000fea0003c00000 */
.L_x_22:
[----:B------:R-:W-:Y:S02]  /*28f0*/  FSETP.NEU.AND P0, PT, R28, R3, PT ;  /* 0x000000031c00720b */ /* 0x000fe40003f0d000 */
[----:B------:R-:W-:-:S11]  /*2900*/  ISETP.NE.AND P1, PT, R25, RZ, PT ;  /* 0x000000ff1900720c */ /* 0x000fd60003f25270 */
[----:B------:R-:W-:-:S05]  /*2910*/  @!P0 FADD R28, R21, R28 ;  /* 0x0000001c151c8221 */ /* 0x000fca0000000000 */
[----:B------:R-:W-:Y:S01]  /*2920*/  MOV R3, R28 ;  /* 0x0000001c00037202 */ /* 0x000fe20000000f00 */
[----:B------:R-:W-:Y:S06]  /*2930*/  BRA.U !UP0, `(.L_x_23) ;  /* 0x0000000108207547 */ /* 0x000fec000b800000 */
[----:B------:R-:W-:-:S07]  /*2940*/  MOV R4, R27 ;  /* 0x0000001b00047202 */ /* 0x000fce0000000f00 */
.L_x_24:
[----:B------:R-:W-:Y:S01]  /*2950*/  IADD3 R4, PT, PT, R4, 0x4, RZ ;  /* 0x0000000404047810 */ /* 0x000fe20007ffe0ff */
[----:B------:R-:W-:-:S03]  /*2960*/  FADD R3, R26, R3 ;  /* 0x000000031a037221 */ /* 0x000fc60000000000 */
[----:B------:R-:W-:Y:S01]  /*2970*/  ISETP.NE.AND P0, PT, R4, RZ, PT ;  /* 0x000000ff0400720c */ /* 0x000fe20003f05270 */
[----:B------:R-:W-:-:S04]  /*2980*/  FADD R3, R26, R3 ;  /* 0x000000031a037221 */ /* 0x000fc80000000000 */
[----:B------:R-:W-:-:S04]  /*2990*/  FADD R3, R26, R3 ;  /* 0x000000031a037221 */ /* 0x000fc80000000000 */
[----:B------:R-:W-:-:S04]  /*29a0*/  FADD R3, R26, R3 ;  /* 0x000000031a037221 */ /* 0x000fc80000000000 */
[----:B------:R-:W-:Y:S05]  /*29b0*/  @P0 BRA `(.L_x_24) ;  /* 0xfffffffc00e40947 */ /* 0x000fea000383ffff */
.L_x_23:
[----:B------:R-:W-:Y:S05]  /*29c0*/  @!P1 BRA `(.L_x_25) ;  /* 0x0000000000189947 */ /* 0x000fea0003800000 */
[----:B------:R-:W-:Y:S01]  /*29d0*/  ISETP.NE.AND P0, PT, R25, 0x1, PT ;  /* 0x000000011900780c */ /* 0x000fe20003f05270 */
[----:B------:R-:W-:-:S03]  /*29e0*/  FADD R3, R3, R26 ;  /* 0x0000001a03037221 */ /* 0x000fc60000000000 */
[----:B------:R-:W-:-:S09]  /*29f0*/  ISETP.NE.AND P1, PT, R25, 0x2, P0 ;  /* 0x000000021900780c */ /* 0x000fd20000725270 */
[----:B------:R-:W-:-:S04]  /*2a00*/  @P0 FADD R5, R3, R26 ;  /* 0x0000001a03050221 */ /* 0x000fc80000000000 */
[----:B------:R-:W-:-:S05]  /*2a10*/  @P1 FADD R5, R26, R5 ;  /* 0x000000051a051221 */ /* 0x000fca0000000000 */
[----:B------:R-:W-:-:S07]  /*2a20*/  @P0 MOV R3, R5 ;  /* 0x0000000500030202 */ /* 0x000fce0000000f00 */
.L_x_25:
[----:B------:R-:W-:-:S13]  /*2a30*/  FSETP.GTU.AND P0, PT, R3, R24, PT ;  /* 0x000000180300720b */ /* 0x000fda0003f0c000 */
[----:B------:R-:W-:-:S07]  /*2a40*/  @!P0 FADD R3, |R22|, -RZ ;  /* 0x800000ff16038221 */ /* 0x000fce0000000200 */
.L_x_18:
[----:B------:R-:W0:Y:S01]  /*2a50*/  LDCU UR5, c[0x0][0x384] ;  /* 0x00007080ff0577ac */ /* 0x000e220008000800 */
[----:B------:R-:W-:-:S04]  /*2a60*/  UIADD3 UR4, UPT, UPT, UR4, 0x1, URZ ;  /* 0x0000000104047890 */ /* 0x000fc8000fffe0ff */
[----:B0-----:R-:W-:-:S09]  /*2a70*/  UISETP.NE.AND UP0, UPT, UR4, UR5, UPT ;  /* 0x000000050400728c */ /* 0x001fd2000bf05270 */
[----:B------:R-:W-:Y:S05]  /*2a80*/  BRA.U UP0, `(.L_x_26) ;  /* 0xfffffff100b47547 */ /* 0x000fea000b83ffff */
.L_x_0:
[----:B------:R-:W0:Y:S01]  /*2a90*/  F2F.F64.F32 R2, R3 ;  /* 0x0000000300027310 */ /* 0x000e220000201800 */
[----:B------:R-:W-:Y:S01]  /*2aa0*/  MOV R0, 0x0 ;  /* 0x0000000000007802 */ /* 0x000fe20000000f00 */
[----:B--2---:R-:W1:Y:S03]  /*2ab0*/  LDCU.64 UR4, c[0x4][0x8] ;  /* 0x01000100ff0477ac */ /* 0x004e660008000a00 */
[----:B------:R2:W4:Y:S01]  /*2ac0*/  LDC.64 R8, c[0x4][R0] ;  /* 0x0100000000087b82 */ /* 0x0005220000000a00 */
[----:B0-----:R2:W-:Y:S01]  /*2ad0*/  STL.64 [R1], R2 ;  /* 0x0000000201007387 */ /* 0x0015e20000100a00 */
[----:B-1----:R-:W-:Y:S02]  /*2ae0*/  MOV R4, UR4 ;  /* 0x0000000400047c02 */ /* 0x002fe40008000f00 */
[----:B------:R-:W-:-:S07]  /*2af0*/  MOV R5, UR5 ;  /* 0x0000000500057c02 */ /* 0x000fce0008000f00 */
[----:B------:R-:W-:-:S07]  /*2b00*/  LEPC R20, `(.L_x_27) ;  /* 0x000000001014794e */ /* 0x000fce0000000000 */
[----:B--234-:R-:W-:Y:S05]  /*2b10*/  CALL.ABS.NOINC R8 ;  /* 0x0000000008007343 */ /* 0x01cfea0003c00000 */
.L_x_27:
[----:B------:R-:W-:Y:S05]  /*2b20*/  EXIT ;  /* 0x000000000000794d */ /* 0x000fea0003800000 */
        .weak           $__internal_0_$__cuda_sm3x_div_rn_noftz_f32_slowpath
        .type           $__internal_0_$__cuda_sm3x_div_rn_noftz_f32_slowpath,@function
        .size           $__internal_0_$__cuda_sm3x_div_rn_noftz_f32_slowpath,(.L_x_37 - $__internal_0_$__cuda_sm3x_div_rn_noftz_f32_slowpath)
$__internal_0_$__cuda_sm3x_div_rn_noftz_f32_slowpath:
[----:B------:R-:W-:Y:S02]  /*2b30*/  SHF.R.U32.HI R5, RZ, 0x17, R4 ;  /* 0x00000017ff057819 */ /* 0x000fe40000011604 */
[----:B------:R-:W-:Y:S02]  /*2b40*/  SHF.R.U32.HI R31, RZ, 0x17, R3 ;  /* 0x00000017ff1f7819 */ /* 0x000fe40000011603 */
[----:B------:R-:W-:Y:S02]  /*2b50*/  LOP3.LUT R5, R5, 0xff, RZ, 0xc0, !PT ;  /* 0x000000ff05057812 */ /* 0x000fe400078ec0ff */
[----:B------:R-:W-:Y:S02]  /*2b60*/  LOP3.LUT R36, R31, 0xff, RZ, 0xc0, !PT ;  /* 0x000000ff1f247812 */ /* 0x000fe400078ec0ff */
[----:B------:R-:W-:Y:S02]  /*2b70*/  IADD3 R33, PT, PT, R5, -0x1, RZ ;  /* 0xffffffff05217810 */ /* 0x000fe40007ffe0ff */
[----:B------:R-:W-:-:S02]  /*2b80*/  IADD3 R32, PT, PT, R36, -0x1, RZ ;  /* 0xffffffff24207810 */ /* 0x000fc40007ffe0ff */
[----:B------:R-:W-:-:S04]  /*2b90*/  ISETP.GT.U32.AND P0, PT, R33, 0xfd, PT ;  /* 0x000000fd2100780c */ /* 0x000fc80003f04070 */
[----:B------:R-:W-:-:S13]  /*2ba0*/  ISETP.GT.U32.OR P0, PT, R32, 0xfd, P0 ;  /* 0x000000fd2000780c */ /* 0x000fda0000704470 */
[----:B------:R-:W-:Y:S01]  /*2bb0*/  @!P0 MOV R31, RZ ;  /* 0x000000ff001f8202 */ /* 0x000fe20000000f00 */
[----:B------:R-:W-:Y:S06]  /*2bc0*/  @!P0 BRA `(.L_x_28) ;  /* 0x00000000005c8947 */ /* 0x000fec0003800000 */
[----:B------:R-:W-:Y:S02]  /*2bd0*/  FSETP.GTU.FTZ.AND P0, PT, |R3|, +INF , PT ;  /* 0x7f8000000300780b */ /* 0x000fe40003f1c200 */
[----:B------:R-:W-:-:S04]  /*2be0*/  FSETP.GTU.FTZ.AND P1, PT, |R4|, +INF , PT ;  /* 0x7f8000000400780b */ /* 0x000fc80003f3c200 */
[----:B------:R-:W-:-:S13]  /*2bf0*/  PLOP3.LUT P0, PT, P0, P1, PT, 0xf8, 0x8f ;  /* 0x00000000008f781c */ /* 0x000fda0000703f70 */
[----:B------:R-:W-:Y:S05]  /*2c00*/  @P0 BRA `(.L_x_29) ;  /* 0x0000000400440947 */ /* 0x000fea0003800000 */
[----:B------:R-:W-:-:S13]  /*2c10*/  LOP3.LUT P0, RZ, R4, 0x7fffffff, R3, 0xc8, !PT ;  /* 0x7fffffff04ff7812 */ /* 0x000fda000780c803 */
[----:B------:R-:W-:Y:S05]  /*2c20*/  @!P0 BRA `(.L_x_30) ;  /* 0x0000000400348947 */ /* 0x000fea0003800000 */
[C---:B------:R-:W-:Y:S02]  /*2c30*/  FSETP.NEU.FTZ.AND P2, PT, |R3|.reuse, +INF , PT ;  /* 0x7f8000000300780b */ /* 0x040fe40003f5d200 */
[----:B------:R-:W-:Y:S02]  /*2c40*/  FSETP.NEU.FTZ.AND P1, PT, |R4|, +INF , PT ;  /* 0x7f8000000400780b */ /* 0x000fe40003f3d200 */
[----:B------:R-:W-:-:S11]  /*2c50*/  FSETP.NEU.FTZ.AND P0, PT, |R3|, +INF , PT ;  /* 0x7f8000000300780b */ /* 0x000fd60003f1d200 */
[----:B------:R-:W-:Y:S05]  /*2c60*/  @!P1 BRA !P2, `(.L_x_30) ;  /* 0x0000000400249947 */ /* 0x000fea0005000000 */
[----:B------:R-:W-:-:S04]  /*2c70*/  LOP3.LUT P2, RZ, R3, 0x7fffffff, RZ, 0xc0, !PT ;  /* 0x7fffffff03ff7812 */ /* 0x000fc8000784c0ff */
[----:B------:R-:W-:-:S13]  /*2c80*/  PLOP3.LUT P2, PT, P1, P2, PT, 0x2f, 0xf2 ;  /* 0x0000000000f2781c */ /* 0x000fda0000f44577 */
[----:B------:R-:W-:Y:S05]  /*2c90*/  @P2 BRA `(.L_x_31) ;  /* 0x0000000400102947 */ /* 0x000fea0003800000 */
[----:B------:R-:W-:-:S04]  /*2ca0*/  LOP3.LUT P1, RZ, R4, 0x7fffffff, RZ, 0xc0, !PT ;  /* 0x7fffffff04ff7812 */ /* 0x000fc8000782c0ff */
[----:B------:R-:W-:-:S13]  /*2cb0*/  PLOP3.LUT P0, PT, P0, P1, PT, 0x2f, 0xf2 ;  /* 0x0000000000f2781c */ /* 0x000fda0000702577 */
[----:B------:R-:W-:Y:S05]  /*2cc0*/  @P0 BRA `(.L_x_32) ;  /* 0x0000000000f80947 */ /* 0x000fea0003800000 */
[----:B------:R-:W-:-:S13]  /*2cd0*/  ISETP.GE.AND P0, PT, R32, RZ, PT ;  /* 0x000000ff2000720c */ /* 0x000fda0003f06270 */
[----:B------:R-:W-:Y:S01]  /*2ce0*/  @P0 MOV R31, RZ ;  /* 0x000000ff001f0202 */ /* 0x000fe20000000f00 */
[----:B------:R-:W-:Y:S01]  /*2cf0*/  @!P0 FFMA R3, R3, 1.84467440737095516160e+19, RZ ;  /* 0x5f80000003038823 */ /* 0x000fe200000000ff */
[----:B------:R-:W-:Y:S02]  /*2d00*/  @!P0 MOV R31, 0xffffffc0 ;  /* 0xffffffc0001f8802 */ /* 0x000fe40000000f00 */
[----:B------:R-:W-:-:S13]  /*2d10*/  ISETP.GE.AND P0, PT, R33, RZ, PT ;  /* 0x000000ff2100720c */ /* 0x000fda0003f06270 */
[----:B------:R-:W-:Y:S01]  /*2d20*/  @!P0 FFMA R4, R4, 1.84467440737095516160e+19, RZ ;  /* 0x5f80000004048823 */ /* 0x000fe200000000ff */
[----:B------:R-:W-:-:S07]  /*2d30*/  @!P0 IADD3 R31, PT, PT, R31, 0x40, RZ ;  /* 0x000000401f1f8810 */ /* 0x000fce0007ffe0ff */
.L_x_28:
[----:B------:R-:W-:Y:S02]  /*2d40*/  LEA R33, R5, 0xc0800000, 0x17 ;  /* 0xc080000005217811 */ /* 0x000fe400078eb8ff */
[----:B------:R-:W-:Y:S02]  /*2d50*/  IADD3 R36, PT, PT, R36, -0x7f, RZ ;  /* 0xffffff8124247810 */ /* 0x000fe40007ffe0ff */
[----:B------:R-:W-:-:S03]  /*2d60*/  IADD3 R35, PT, PT, -R33, R4, RZ ;  /* 0x0000000421237210 */ /* 0x000fc60007ffe1ff */
[C---:B------:R-:W-:Y:S01]  /*2d70*/  IMAD R3, R36.reuse, -0x800000, R3 ;  /* 0xff80000024037824 */ /* 0x040fe200078e0203 */
[----:B------:R-:W0:Y:S01]  /*2d80*/  MUFU.RCP R4, R35 ;  /* 0x0000002300047308 */ /* 0x000e220000001000 */
[----:B------:R-:W-:Y:S01]  /*2d90*/  FADD.FTZ R32, -R35, -RZ ;  /* 0x800000ff23207221 */ /* 0x000fe20000010100 */
[----:B------:R-:W-:-:S04]  /*2da0*/  IADD3 R36, PT, PT, R36, 0x7f, -R5 ;  /* 0x0000007f24247810 */ /* 0x000fc80007ffe805 */
[----:B------:R-:W-:Y:S01]  /*2db0*/  IADD3 R36, PT, PT, R36, R31, RZ ;  /* 0x0000001f24247210 */ /* 0x000fe20007ffe0ff */
[----:B0-----:R-:W-:-:S04]  /*2dc0*/  FFMA R33, R4, R32, 1 ;  /* 0x3f80000004217423 */ /* 0x001fc80000000020 */
[----:B------:R-:W-:-:S04]  /*2dd0*/  FFMA R4, R4, R33, R4 ;  /* 0x0000002104047223 */ /* 0x000fc80000000004 */
[----:B------:R-:W-:-:S04]  /*2de0*/  FFMA R33, R3, R4, RZ ;  /* 0x0000000403217223 */ /* 0x000fc800000000ff */
[----:B------:R-:W-:-:S04]  /*2df0*/  FFMA R37, R32, R33, R3 ;  /* 0x0000002120257223 */ /* 0x000fc80000000003 */
[----:B------:R-:W-:-:S04]  /*2e00*/  FFMA R33, R4, R37, R33 ;  /* 0x0000002504217223 */ /* 0x000fc80000000021 */
[----:B------:R-:W-:-:S04]  /*2e10*/  FFMA R32, R32, R33, R3 ;  /* 0x0000002120207223 */ /* 0x000fc80000000003 */
[----:B------:R-:W-:-:S05]  /*2e20*/  FFMA R3, R4, R32, R33 ;  /* 0x0000002004037223 */ /* 0x000fca0000000021 */
[----:B------:R-:W-:-:S04]  /*2e30*/  SHF.R.U32.HI R5, RZ, 0x17, R3 ;  /* 0x00000017ff057819 */ /* 0x000fc80000011603 */
[----:B------:R-:W-:-:S04]  /*2e40*/  LOP3.LUT R5, R5, 0xff, RZ, 0xc0, !PT ;  /* 0x000000ff05057812 */ /* 0x000fc800078ec0ff */
[----:B------:R-:W-:-:S04]  /*2e50*/  IADD3 R5, PT, PT, R5, R36, RZ ;  /* 0x0000002405057210 */ /* 0x000fc80007ffe0ff */
[----:B------:R-:W-:-:S04]  /*2e60*/  IADD3 R31, PT, PT, R5, -0x1, RZ ;  /* 0xffffffff051f7810 */ /* 0x000fc80007ffe0ff */
[----:B------:R-:W-:-:S13]  /*2e70*/  ISETP.GE.U32.AND P0, PT, R31, 0xfe, PT ;  /* 0x000000fe1f00780c */ /* 0x000fda0003f06070 */
[----:B------:R-:W-:Y:S05]  /*2e80*/  @!P0 BRA `(.L_x_33) ;  /* 0x0000000000808947 */ /* 0x000fea0003800000 */
[----:B------:R-:W-:-:S13]  /*2e90*/  ISETP.GT.AND P0, PT, R5, 0xfe, PT ;  /* 0x000000fe0500780c */ /* 0x000fda0003f04270 */
[----:B------:R-:W-:Y:S05]  /*2ea0*/  @P0 BRA `(.L_x_34) ;  /* 0x00000000006c0947 */ /* 0x000fea0003800000 */
[----:B------:R-:W-:-:S13]  /*2eb0*/  ISETP.GE.AND P0, PT, R5, 0x1, PT ;  /* 0x000000010500780c */ /* 0x000fda0003f06270 */
[----:B------:R-:W-:Y:S05]  /*2ec0*/  @P0 BRA `(.L_x_35) ;  /* 0x0000000000980947 */ /* 0x000fea0003800000 */
[----:B------:R-:W-:Y:S02]  /*2ed0*/  ISETP.GE.AND P0, PT, R5, -0x18, PT ;  /* 0xffffffe80500780c */ /* 0x000fe40003f06270 */
[----:B------:R-:W-:-:S11]  /*2ee0*/  LOP3.LUT R3, R3, 0x80000000, RZ, 0xc0, !PT ;  /* 0x8000000003037812 */ /* 0x000fd600078ec0ff */
[----:B------:R-:W-:Y:S05]  /*2ef0*/  @!P0 BRA `(.L_x_35) ;  /* 0x00000000008c8947 */ /* 0x000fea0003800000 */
[CCC-:B------:R-:W-:Y:S01]  /*2f00*/  FFMA.RZ R35, R4.reuse, R32.reuse, R33.reuse ;  /* 0x0000002004237223 */ /* 0x1c0fe2000000c021 */
[CCC-:B------:R-:W-:Y:S01]  /*2f10*/  FFMA.RP R31, R4.reuse, R32.reuse, R33.reuse ;  /* 0x00000020041f7223 */ /* 0x1c0fe20000008021 */
[----:B------:R-:W-:Y:S01]  /*2f20*/  FFMA.RM R4, R4, R32, R33 ;  /* 0x0000002004047223 */ /* 0x000fe20000004021 */
[----:B------:R-:W-:Y:S02]  /*2f30*/  ISETP.NE.AND P0, PT, R5, RZ, PT ;  /* 0x000000ff0500720c */ /* 0x000fe40003f05270 */
[----:B------:R-:W-:Y:S02]  /*2f40*/  LOP3.LUT R35, R35, 0x7fffff, RZ, 0xc0, !PT ;  /* 0x007fffff23237812 */ /* 0x000fe400078ec0ff */
[----:B------:R-:W-:Y:S02]  /*2f50*/  IADD3 R36, PT, PT, -R5, RZ, RZ ;  /* 0x000000ff05247210 */ /* 0x000fe40007ffe1ff */
[----:B------:R-:W-:Y:S02]  /*2f60*/  LOP3.LUT R35, R35, 0x800000, RZ, 0xfc, !PT ;  /* 0x0080000023237812 */ /* 0x000fe400078efcff */
[----:B------:R-:W-:-:S02]  /*2f70*/  IADD3 R32, PT, PT, R5, 0x20, RZ ;  /* 0x0000002005207810 */ /* 0x000fc40007ffe0ff */
[----:B------:R-:W-:Y:S02]  /*2f80*/  SEL R36, R36, RZ, P0 ;  /* 0x000000ff24247207 */ /* 0x000fe40000000000 */
[----:B------:R-:W-:Y:S02]  /*2f90*/  ISETP.NE.AND P0, PT, R5, RZ, PT ;  /* 0x000000ff0500720c */ /* 0x000fe40003f05270 */
[----:B------:R-:W-:Y:S02]  /*2fa0*/  SHF.L.U32 R32, R35, R32, RZ ;  /* 0x0000002023207219 */ /* 0x000fe400000006ff */
[----:B------:R-:W-:Y:S02]  /*2fb0*/  FSETP.NEU.FTZ.AND P1, PT, R31, R4, PT ;  /* 0x000000041f00720b */ /* 0x000fe40003f3d000 */
[----:B------:R-:W-:Y:S02]  /*2fc0*/  ISETP.NE.AND P0, PT, R32, RZ, P0 ;  /* 0x000000ff2000720c */ /* 0x000fe40000705270 */
[----:B------:R-:W-:-:S02]  /*2fd0*/  SHF.R.U32.HI R36, RZ, R36, R35 ;  /* 0x00000024ff247219 */ /* 0x000fc40000011623 */
[----:B------:R-:W-:Y:S02]  /*2fe0*/  PLOP3.LUT P0, PT, P1, P0, PT, 0xf8, 0x8f ;  /* 0x00000000008f781c */ /* 0x000fe40000f01f70 */
[----:B------:R-:W-:Y:S02]  /*2ff0*/  SHF.R.U32.HI R5, RZ, 0x1, R36 ;  /* 0x00000001ff057819 */ /* 0x000fe40000011624 */
[----:B------:R-:W-:-:S04]  /*3000*/  SEL R4, RZ, 0x1, !P0 ;  /* 0x00000001ff047807 */ /* 0x000fc80004000000 */
[----:B------:R-:W-:-:S04]  /*3010*/  LOP3.LUT R31, R4, 0x1, R5, 0xf8, !PT ;  /* 0x00000001041f7812 */ /* 0x000fc800078ef805 */
[----:B------:R-:W-:-:S04]  /*3020*/  LOP3.LUT R36, R31, R36, RZ, 0xc0, !PT ;  /* 0x000000241f247212 */ /* 0x000fc800078ec0ff */
[----:B------:R-:W-:-:S04]  /*3030*/  IADD3 R36, PT, PT, R5, R36, RZ ;  /* 0x0000002405247210 */ /* 0x000fc80007ffe0ff */
[----:B------:R-:W-:Y:S01]  /*3040*/  LOP3.LUT R3, R36, R3, RZ, 0xfc, !PT ;  /* 0x0000000324037212 */ /* 0x000fe200078efcff */
[----:B------:R-:W-:Y:S06]  /*3050*/  BRA `(.L_x_35) ;  /* 0x0000000000347947 */ /* 0x000fec0003800000 */
.L_x_34:
[----:B------:R-:W-:-:S04]  /*3060*/  LOP3.LUT R3, R3, 0x80000000, RZ, 0xc0, !PT ;  /* 0x8000000003037812 */ /* 0x000fc800078ec0ff */
[----:B------:R-:W-:Y:S01]  /*3070*/  LOP3.LUT R3, R3, 0x7f800000, RZ, 0xfc, !PT ;  /* 0x7f80000003037812 */ /* 0x000fe200078efcff */
[----:B------:R-:W-:Y:S06]  /*3080*/  BRA `(.L_x_35) ;  /* 0x0000000000287947 */ /* 0x000fec0003800000 */
.L_x_33:
[----:B------:R-:W-:Y:S01]  /*3090*/  LEA R3, R36, R3, 0x17 ;  /* 0x0000000324037211 */ /* 0x000fe200078eb8ff */
[----:B------:R-:W-:Y:S06]  /*30a0*/  BRA `(.L_x_35) ;  /* 0x0000000000207947 */ /* 0x000fec0003800000 */
.L_x_32:
[----:B------:R-:W-:-:S04]  /*30b0*/  LOP3.LUT R3, R4, 0x80000000, R3, 0x48, !PT ;  /* 0x8000000004037812 */ /* 0x000fc800078e4803 */
[----:B------:R-:W-:Y:S01]  /*30c0*/  LOP3.LUT R3, R3, 0x7f800000, RZ, 0xfc, !PT ;  /* 0x7f80000003037812 */ /* 0x000fe200078efcff */
[----:B------:R-:W-:Y:S06]  /*30d0*/  BRA `(.L_x_35) ;  /* 0x0000000000147947 */ /* 0x000fec0003800000 */
.L_x_31:
[----:B------:R-:W-:Y:S01]  /*30e0*/  LOP3.LUT R3, R4, 0x80000000, R3, 0x48, !PT ;  /* 0x8000000004037812 */ /* 0x000fe200078e4803 */
[----:B------:R-:W-:Y:S06]  /*30f0*/  BRA `(.L_x_35) ;  /* 0x00000000000c7947 */ /* 0x000fec0003800000 */
.L_x_30:
[----:B------:R-:W0:Y:S01]  /*3100*/  MUFU.RSQ R3, -QNAN ;  /* 0xffc0000000037908 */ /* 0x000e220000001400 */
[----:B------:R-:W-:Y:S05]  /*3110*/  BRA `(.L_x_35) ;  /* 0x0000000000047947 */ /* 0x000fea0003800000 */
.L_x_29:
[----:B------:R-:W-:-:S07]  /*3120*/  FADD.FTZ R3, R3, R4 ;  /* 0x0000000403037221 */ /* 0x000fce0000010000 */
.L_x_35:
[----:B------:R-:W-:Y:S01]  /*3130*/  HFMA2 R5, -RZ, RZ, 0, 0 ;  /* 0x00000000ff057431 */ /* 0x000fe200000001ff */
[----:B------:R-:W-:-:S04]  /*3140*/  MOV R4, R29 ;  /* 0x0000001d00047202 */ /* 0x000fc80000000f00 */
[----:B0-----:R-:W-:Y:S05]  /*3150*/  RET.REL.NODEC R4 `(_Z7computefiifffffffffffffffffffffffffffffffffff) ;  /* 0xffffffcc04a87950 */ /* 0x001fea0003c3ffff */
.L_x_36:
[----:B------:R-:W-:-:S00]  /*3160*/  BRA `(.L_x_36) ;  /* 0xfffffffc00fc7947 */ /* 0x000fc0000383ffff */
[----:B------:R-:W-:-:S00]  /*3170*/  NOP ;  /* 0x0000000000007918 */ /* 0x000fc00000000000 */
        /* <DEDUP_REMOVED lines=8> */
.L_x_37:


//--------------------- .nv.global.init           --------------------------
	.section	.nv.global.init,"aw",@progbits
.nv.global.init:
	.type		$str,@object
	.size		$str,(.L_0 - $str)
$str:
        /*0000*/ 	.byte	0x25, 0x2e, 0x31, 0x37, 0x67, 0x0a, 0x00
.L_0:


//--------------------- .nv.shared.reserved.0     --------------------------
	.section	.nv.shared.reserved.0,"aw",@nobits
	.weak		__nv_reservedSMEM_offset_0_alias
	.size		__nv_reservedSMEM_offset_0_alias, 0, 64
	.other		__nv_reservedSMEM_offset_0_alias,@"STO_CUDA_RESERVED_SHARED STV_DEFAULT"
__nv_reservedSMEM_offset_0_alias:
	.zero		0
	.zero		64


//--------------------- .nv.constant0._Z7computefiifffffffffffffffffffffffffffffffffff --------------------------
	.section	.nv.constant0._Z7computefiifffffffffffffffffffffffffffffffffff,"a",@progbits
	.sectionflags	@""
	.align	4
.nv.constant0._Z7computefiifffffffffffffffffffffffffffffffffff:
	.zero		1048


//--------------------- SYMBOLS --------------------------

	.type		.nv.reservedSmem.offset0,@object
	.size		.nv.reservedSmem.offset0,0x4
	.type		vprintf,@function
